def matmul_kernel(
    a_ptr,
    b_ptr,
    c_ptr,
    M,
    N,
    K,
    stride_am,
    stride_ak,
    stride_bk,
    stride_bn,
    stride_cm,
    stride_cn,
    BLOCK_M: tl.constexpr,
    BLOCK_N: tl.constexpr,
    BLOCK_K: tl.constexpr,
    GROUP_M: tl.constexpr,
):
    pid = tl.program_id(axis=0)
    num_pid_m = tl.cdiv(M, BLOCK_M)
    num_pid_n = tl.cdiv(N, BLOCK_N)
    num_pid_in_group = GROUP_M * num_pid_n
    group_id = pid // num_pid_in_group
    first_pid_m = group_id * GROUP_M
    group_size_m = min(num_pid_m - first_pid_m, GROUP_M)
    pid_m = first_pid_m + ((pid % num_pid_in_group) % group_size_m)
    pid_n = (pid % num_pid_in_group) // group_size_m

    offs_am = (pid_m * BLOCK_M + tl.arange(0, BLOCK_M)) % M
    offs_bn = (pid_n * BLOCK_N + tl.arange(0, BLOCK_N)) % N
    offs_k = tl.arange(0, BLOCK_K)
    a_ptrs = a_ptr + offs_am[:, None] * stride_am + offs_k[None, :] * stride_ak
    b_ptrs = b_ptr + offs_k[:, None] * stride_bk + offs_bn[None, :] * stride_bn

    acc = tl.zeros((BLOCK_M, BLOCK_N), dtype=tl.float32)
    for kk in range(0, tl.cdiv(K, BLOCK_K)):
        a = tl.load(a_ptrs, mask=offs_k[None, :] < K - kk * BLOCK_K, other=0.0)
        b = tl.load(b_ptrs, mask=offs_k[:, None] < K - kk * BLOCK_K, other=0.0)
        acc = tl.dot(a, b, acc)
        a_ptrs += BLOCK_K * stride_ak
        b_ptrs += BLOCK_K * stride_bk

    c = acc.to(c_ptr.dtype.element_ty)
    offs_cm = pid_m * BLOCK_M + tl.arange(0, BLOCK_M)
    offs_cn = pid_n * BLOCK_N + tl.arange(0, BLOCK_N)
    c_ptrs = c_ptr + offs_cm[:, None] * stride_cm + offs_cn[None, :] * stride_cn
    mask = (offs_cm[:, None] < M) & (offs_cn[None, :] < N)
    tl.store(c_ptrs, c, mask=mask)

# config = {"BLOCK_K": 16, "BLOCK_M": 32, "BLOCK_N": 512, "GROUP_M": 8, "arch": "sm_80", "dtype": "fp16", "num_ctas": 1, "num_stages": 3, "num_warps": 4}
# arch = sm_80


// ===== COMPILED SASS (sm_80) =====

	.target	sm_80

	.elftype	@"ET_EXEC"


//--------------------- .note.nv.tkinfo           --------------------------
	.section	.note.nv.tkinfo,"",@"SHT_NOTE"
	.sectionflags	@"SHF_NOTE_NV_TKINFO"
	.tkinfo
        /*0018*/ 	.word	0x00000002
        /*0030*/ 	.string	""
        /*0030*/ 	.string	"ptxas"
        /*0030*/ 	.string	"Cuda compilation tools, release 13.0, V13.0.88"
        /*0030*/ 	.string	"Build cuda_13.0.r13.0/compiler.36424714_0"
        /*0030*/ 	.string	"-v  -suppress-debug-info  -lineinfo  -arch sm_80 "



//--------------------- .note.nv.cuinfo           --------------------------
	.section	.note.nv.cuinfo,"",@"SHT_NOTE"
	.sectionflags	@"SHF_NOTE_NV_CUINFO"
        /*0018*/ 	.short	0x0002
        /*001a*/ 	.short	0x0050
        /*001c*/ 	.short	0x0082
	.zero		2


//--------------------- .nv.info                  --------------------------
	.section	.nv.info,"",@"SHT_CUDA_INFO"
	.align	4


	//----- nvinfo : EIATTR_REGCOUNT
	.align		4
        /*0000*/ 	.byte	0x04, 0x2f
        /*0002*/ 	.short	(.L_1 - .L_0)
	.align		4
.L_0:
        /*0004*/ 	.word	index@(matmul_kernel)
        /*0008*/ 	.word	0x000000ff


	//----- nvinfo : EIATTR_FRAME_SIZE
	.align		4
.L_1:
        /*000c*/ 	.byte	0x04, 0x11
        /*000e*/ 	.short	(.L_3 - .L_2)
	.align		4
.L_2:
        /*0010*/ 	.word	index@(matmul_kernel)
        /*0014*/ 	.word	0x000000f0


	//----- nvinfo : EIATTR_MIN_STACK_SIZE
	.align		4
.L_3:
        /*0018*/ 	.byte	0x04, 0x12
        /*001a*/ 	.short	(.L_5 - .L_4)
	.align		4
.L_4:
        /*001c*/ 	.word	index@(matmul_kernel)
        /*0020*/ 	.word	0x000000f0
.L_5:


//--------------------- .nv.info.matmul_kernel    --------------------------
	.section	.nv.info.matmul_kernel,"",@"SHT_CUDA_INFO"
	.sectionflags	@""
	.align	4


	//----- nvinfo : EIATTR_CUDA_API_VERSION
	.align		4
        /*0000*/ 	.byte	0x04, 0x37
        /*0002*/ 	.short	(.L_7 - .L_6)
.L_6:
        /*0004*/ 	.word	0x00000082


	//----- nvinfo : EIATTR_SW2861232_WAR
	.align		4
.L_7:
        /*0008*/ 	.byte	0x01, 0x35
	.zero		2


	//----- nvinfo : EIATTR_PARAM_CBANK
	.align		4
        /*000c*/ 	.byte	0x04, 0x0a
        /*000e*/ 	.short	(.L_9 - .L_8)
	.align		4
.L_8:
        /*0010*/ 	.word	index@(.nv.constant0.matmul_kernel)
        /*0014*/ 	.short	0x0160
        /*0016*/ 	.short	0x0050


	//----- nvinfo : EIATTR_CBANK_PARAM_SIZE
	.align		4
.L_9:
        /*0018*/ 	.byte	0x03, 0x19
        /*001a*/ 	.short	0x0050


	//----- nvinfo : EIATTR_KPARAM_INFO
	.align		4
        /*001c*/ 	.byte	0x04, 0x17
        /*001e*/ 	.short	(.L_11 - .L_10)
.L_10:
        /*0020*/ 	.word	0x00000000
        /*0024*/ 	.short	0x000d
        /*0026*/ 	.short	0x0048
        /*0028*/ 	.byte	0x00, 0xf4, 0x21, 0x00


	//----- nvinfo : EIATTR_KPARAM_INFO
	.align		4
.L_11:
        /*002c*/ 	.byte	0x04, 0x17
        /*002e*/ 	.short	(.L_13 - .L_12)
.L_12:
        /*0030*/ 	.word	0x00000000
        /*0034*/ 	.short	0x000c
        /*0036*/ 	.short	0x0040
        /*0038*/ 	.byte	0x00, 0xf4, 0x21, 0x00


	//----- nvinfo : EIATTR_KPARAM_INFO
	.align		4
.L_13:
        /*003c*/ 	.byte	0x04, 0x17
        /*003e*/ 	.short	(.L_15 - .L_14)
.L_14:
        /*0040*/ 	.word	0x00000000
        /*0044*/ 	.short	0x000b
        /*0046*/ 	.short	0x0038
        /*0048*/ 	.byte	0x00, 0xf0, 0x11, 0x00


	//----- nvinfo : EIATTR_KPARAM_INFO
	.align		4
.L_15:
        /*004c*/ 	.byte	0x04, 0x17
        /*004e*/ 	.short	(.L_17 - .L_16)
.L_16:
        /*0050*/ 	.word	0x00000000
        /*0054*/ 	.short	0x000a
        /*0056*/ 	.short	0x0034
        /*0058*/ 	.byte	0x00, 0xf0, 0x11, 0x00


	//----- nvinfo : EIATTR_KPARAM_INFO
	.align		4
.L_17:
        /*005c*/ 	.byte	0x04, 0x17
        /*005e*/ 	.short	(.L_19 - .L_18)
.L_18:
        /*0060*/ 	.word	0x00000000
        /*0064*/ 	.short	0x0009
        /*0066*/ 	.short	0x0030
        /*0068*/ 	.byte	0x00, 0xf0, 0x11, 0x00


	//----- nvinfo : EIATTR_KPARAM_INFO
	.align		4
.L_19:
        /*006c*/ 	.byte	0x04, 0x17
        /*006e*/ 	.short	(.L_21 - .L_20)
.L_20:
        /*0070*/ 	.word	0x00000000
        /*0074*/ 	.short	0x0008
        /*0076*/ 	.short	0x002c
        /*0078*/ 	.byte	0x00, 0xf0, 0x11, 0x00


	//----- nvinfo : EIATTR_KPARAM_INFO
	.align		4
.L_21:
        /*007c*/ 	.byte	0x04, 0x17
        /*007e*/ 	.short	(.L_23 - .L_22)
.L_22:
        /*0080*/ 	.word	0x00000000
        /*0084*/ 	.short	0x0007
        /*0086*/ 	.short	0x0028
        /*0088*/ 	.byte	0x00, 0xf0, 0x11, 0x00


	//----- nvinfo : EIATTR_KPARAM_INFO
	.align		4
.L_23:
        /*008c*/ 	.byte	0x04, 0x17
        /*008e*/ 	.short	(.L_25 - .L_24)
.L_24:
        /*0090*/ 	.word	0x00000000
        /*0094*/ 	.short	0x0006
        /*0096*/ 	.short	0x0024
        /*0098*/ 	.byte	0x00, 0xf0, 0x11, 0x00


	//----- nvinfo : EIATTR_KPARAM_INFO
	.align		4
.L_25:
        /*009c*/ 	.byte	0x04, 0x17
        /*009e*/ 	.short	(.L_27 - .L_26)
.L_26:
        /*00a0*/ 	.word	0x00000000
        /*00a4*/ 	.short	0x0005
        /*00a6*/ 	.short	0x0020
        /*00a8*/ 	.byte	0x00, 0xf0, 0x11, 0x00


	//----- nvinfo : EIATTR_KPARAM_INFO
	.align		4
.L_27:
        /*00ac*/ 	.byte	0x04, 0x17
        /*00ae*/ 	.short	(.L_29 - .L_28)
.L_28:
        /*00b0*/ 	.word	0x00000000
        /*00b4*/ 	.short	0x0004
        /*00b6*/ 	.short	0x001c
        /*00b8*/ 	.byte	0x00, 0xf0, 0x11, 0x00


	//----- nvinfo : EIATTR_KPARAM_INFO
	.align		4
.L_29:
        /*00bc*/ 	.byte	0x04, 0x17
        /*00be*/ 	.short	(.L_31 - .L_30)
.L_30:
        /*00c0*/ 	.word	0x00000000
        /*00c4*/ 	.short	0x0003
        /*00c6*/ 	.short	0x0018
        /*00c8*/ 	.byte	0x00, 0xf0, 0x11, 0x00


	//----- nvinfo : EIATTR_KPARAM_INFO
	.align		4
.L_31:
        /*00cc*/ 	.byte	0x04, 0x17
        /*00ce*/ 	.short	(.L_33 - .L_32)
.L_32:
        /*00d0*/ 	.word	0x00000000
        /*00d4*/ 	.short	0x0002
        /*00d6*/ 	.short	0x0010
        /*00d8*/ 	.byte	0x00, 0xf4, 0x21, 0x00


	//----- nvinfo : EIATTR_KPARAM_INFO
	.align		4
.L_33:
        /*00dc*/ 	.byte	0x04, 0x17
        /*00de*/ 	.short	(.L_35 - .L_34)
.L_34:
        /*00e0*/ 	.word	0x00000000
        /*00e4*/ 	.short	0x0001
        /*00e6*/ 	.short	0x0008
        /*00e8*/ 	.byte	0x00, 0xf4, 0x21, 0x00


	//----- nvinfo : EIATTR_KPARAM_INFO
	.align		4
.L_35:
        /*00ec*/ 	.byte	0x04, 0x17
        /*00ee*/ 	.short	(.L_37 - .L_36)
.L_36:
        /*00f0*/ 	.word	0x00000000
        /*00f4*/ 	.short	0x0000
        /*00f6*/ 	.short	0x0000
        /*00f8*/ 	.byte	0x00, 0xf4, 0x21, 0x00


	//----- nvinfo : EIATTR_MAXREG_COUNT
	.align		4
.L_37:
        /*00fc*/ 	.byte	0x03, 0x1b
        /*00fe*/ 	.short	0x00ff


	//----- nvinfo : EIATTR_NUM_BARRIERS
	.align		4
        /*0100*/ 	.byte	0x02, 0x4c
        /*0102*/ 	.byte	0x01
	.zero		1


	//----- nvinfo : EIATTR_ANNOTATIONS
	.align		4
        /*0104*/ 	.byte	0x04, 0x55
        /*0106*/ 	.short	(.L_39 - .L_38)


	//   ....[0]....
.L_38:
        /*0108*/ 	.word	0x00000001
        /*010c*/ 	.byte	0x50, 0x05, 0x00, 0x00, 0x01, 0x00, 0x00, 0x00, 0xd0, 0x05, 0x00, 0x00, 0x01, 0x00, 0x00, 0x00
        /* <DEDUP_REMOVED lines=72> */
        /*059c*/ 	.byte	0x00, 0x87, 0x00, 0x00


	//----- nvinfo : EIATTR_MERCURY_ISA_VERSION
	.align		4
.L_39:
        /*05a0*/ 	.byte	0x03, 0x5f
        /*05a2*/ 	.short	0x0000


	//----- nvinfo : EIATTR_EXIT_INSTR_OFFSETS
	.align		4
        /*05a4*/ 	.byte	0x04, 0x1c
        /*05a6*/ 	.short	(.L_41 - .L_40)


	//   ....[0]....
.L_40:
        /*05a8*/ 	.word	0x0000be70


	//   ....[1]....
        /*05ac*/ 	.word	0x0000bea0


	//----- nvinfo : EIATTR_REQNTID
	.align		4
.L_41:
        /*05b0*/ 	.byte	0x04, 0x10
        /*05b2*/ 	.short	(.L_43 - .L_42)
.L_42:
        /*05b4*/ 	.word	0x00000080
        /*05b8*/ 	.word	0x00000001
        /*05bc*/ 	.word	0x00000001
.L_43:


//--------------------- .nv.callgraph             --------------------------
	.section	.nv.callgraph,"",@"SHT_CUDA_CALLGRAPH"
	.align	4
	.sectionentsize	8
	.align		4
        /*0000*/ 	.word	0x00000000
	.align		4
        /*0004*/ 	.word	0xffffffff
	.align		4
        /*0008*/ 	.word	0x00000000
	.align		4
        /*000c*/ 	.word	0xfffffffe
	.align		4
        /*0010*/ 	.word	0x00000000
	.align		4
        /*0014*/ 	.word	0xfffffffd
	.align		4
        /*0018*/ 	.word	0x00000000
	.align		4
        /*001c*/ 	.word	0xfffffffc


//--------------------- .nv.rel.action            --------------------------
	.section	.nv.rel.action,"",@"SHT_CUDA_RELOCINFO"
	.align	8
	.sectionentsize	8
        /*0000*/ 	.byte	0x73, 0x00, 0x00, 0x00, 0x00, 0x00, 0x00, 0x00, 0x00, 0x00, 0x00, 0x11, 0x25, 0x00, 0x05, 0x36


//--------------------- .nv.constant0.matmul_kernel --------------------------
	.section	.nv.constant0.matmul_kernel,"a",@progbits
	.sectionflags	@""
	.align	4
.nv.constant0.matmul_kernel:
	.zero		432


//--------------------- .text.matmul_kernel       --------------------------
	.section	.text.matmul_kernel,"ax",@progbits
	.sectioninfo	@"SHI_REGISTERS=255"
	.align	128
        .global         matmul_kernel
        .type           matmul_kernel,@function
        .size           matmul_kernel,(.L_x_5 - matmul_kernel)
        .other          matmul_kernel,@"STO_CUDA_ENTRY STV_DEFAULT"
matmul_kernel:
.text.matmul_kernel:
[----:B------:R-:W-:-:S03]  /*0000*/  IMAD.MOV.U32 R1, RZ, RZ, c[0x0][0x28] ;  /* 0x00000a00ff017624 */ /* 0x000fc600078e00ff */
[----:B------:R-:W-:Y:S01]  /*0010*/  IMAD.MOV.U32 R0, RZ, RZ, c[0x0][0x17c] ;  /* 0x00005f00ff007624 */ /* 0x000fe200078e00ff */
[----:B------:R-:W0:Y:S01]  /*0020*/  S2R R5, SR_CTAID.X ;  /* 0x0000000000057919 */ /* 0x000e220000002500 */
[----:B------:R-:W-:Y:S01]  /*0030*/  IADD3 R1, R1, -0xf0, RZ ;  /* 0xffffff1001017810 */ /* 0x000fe20007ffe0ff */
[----:B------:R-:W-:Y:S01]  /*0040*/  IMAD.MOV.U32 R199, RZ, RZ, c[0x0][0x180] ;  /* 0x00006000ffc77624 */ /* 0x000fe200078e00ff */
[----:B------:R-:W-:Y:S01]  /*0050*/  ULDC UR4, c[0x0][0x180] ;  /* 0x0000600000047ab9 */ /* 0x000fe20000000800 */
[----:B------:R-:W-:Y:S01]  /*0060*/  IADD3 R0, R0, 0x1ff, RZ ;  /* 0x000001ff00007810 */ /* 0x000fe20007ffe0ff */
[----:B------:R-:W1:Y:S01]  /*0070*/  S2R R52, SR_TID.X ;  /* 0x0000000000347919 */ /* 0x000e620000002100 */
[----:B------:R-:W-:Y:S01]  /*0080*/  ULDC.64 UR6, c[0x0][0x118] ;  /* 0x0000460000067ab9 */ /* 0x000fe20000000a00 */
[----:B------:R-:W-:Y:S02]  /*0090*/  IADD3 R199, R199, 0xf, RZ ;  /* 0x0000000fc7c77810 */ /* 0x000fe40007ffe0ff */
[----:B------:R-:W-:-:S04]  /*00a0*/  SHF.R.S32.HI R3, RZ, 0x1f, R0 ;  /* 0x0000001fff037819 */ /* 0x000fc80000011400 */
[----:B------:R-:W-:-:S04]  /*00b0*/  LEA.HI R3, R3, R0, RZ, 0x9 ;  /* 0x0000000003037211 */ /* 0x000fc800078f48ff */
[----:B------:R-:W-:-:S05]  /*00c0*/  SHF.R.S32.HI R3, RZ, 0x9, R3 ;  /* 0x00000009ff037819 */ /* 0x000fca0000011403 */
[----:B------:R-:W-:Y:S01]  /*00d0*/  IMAD.SHL.U32 R4, R3, 0x8, RZ ;  /* 0x0000000803047824 */ /* 0x000fe200078e00ff */
[----:B0-----:R-:W-:-:S04]  /*00e0*/  IABS R8, R5 ;  /* 0x0000000500087213 */ /* 0x001fc80000000000 */
[-C--:B------:R-:W-:Y:S02]  /*00f0*/  IABS R7, R4.reuse ;  /* 0x0000000400077213 */ /* 0x080fe40000000000 */
[----:B------:R-:W-:Y:S02]  /*0100*/  IABS R10, R4 ;  /* 0x00000004000a7213 */ /* 0x000fe40000000000 */
[----:B------:R-:W0:Y:S08]  /*0110*/  I2F.RP R0, R7 ;  /* 0x0000000700007306 */ /* 0x000e300000209400 */
[----:B0-----:R-:W0:Y:S02]  /*0120*/  MUFU.RCP R0, R0 ;  /* 0x0000000000007308 */ /* 0x001e240000001000 */
[----:B0-----:R-:W-:Y:S01]  /*0130*/  IADD3 R2, R0, 0xffffffe, RZ ;  /* 0x0ffffffe00027810 */ /* 0x001fe20007ffe0ff */
[----:B------:R-:W-:-:S05]  /*0140*/  IMAD.MOV R0, RZ, RZ, -R10 ;  /* 0x000000ffff007224 */ /* 0x000fca00078e0a0a */
[----:B------:R0:W2:Y:S02]  /*0150*/  F2I.FTZ.U32.TRUNC.NTZ R3, R2 ;  /* 0x0000000200037305 */ /* 0x0000a4000021f000 */
[----:B0-----:R-:W-:Y:S02]  /*0160*/  IMAD.MOV.U32 R2, RZ, RZ, RZ ;  /* 0x000000ffff027224 */ /* 0x001fe400078e00ff */
[----:B--2---:R-:W-:-:S04]  /*0170*/  IMAD.MOV R6, RZ, RZ, -R3 ;  /* 0x000000ffff067224 */ /* 0x004fc800078e0a03 */
[----:B------:R-:W-:Y:S02]  /*0180*/  IMAD R9, R6, R7, RZ ;  /* 0x0000000706097224 */ /* 0x000fe400078e02ff */
[----:B------:R-:W-:Y:S02]  /*0190*/  IMAD.MOV.U32 R6, RZ, RZ, R8 ;  /* 0x000000ffff067224 */ /* 0x000fe400078e0008 */
[----:B------:R-:W-:-:S06]  /*01a0*/  IMAD.HI.U32 R3, R3, R9, R2 ;  /* 0x0000000903037227 */ /* 0x000fcc00078e0002 */
[----:B------:R-:W-:-:S04]  /*01b0*/  IMAD.HI.U32 R3, R3, R6, RZ ;  /* 0x0000000603037227 */ /* 0x000fc800078e00ff */
[----:B------:R-:W-:-:S05]  /*01c0*/  IMAD R0, R3, R0, R6 ;  /* 0x0000000003007224 */ /* 0x000fca00078e0206 */
[----:B------:R-:W-:-:S13]  /*01d0*/  ISETP.GT.U32.AND P1, PT, R7, R0, PT ;  /* 0x000000000700720c */ /* 0x000fda0003f24070 */
[----:B------:R-:W-:Y:S01]  /*01e0*/  @!P1 IMAD.IADD R0, R0, 0x1, -R7 ;  /* 0x0000000100009824 */ /* 0x000fe200078e0a07 */
[----:B------:R-:W-:Y:S02]  /*01f0*/  @!P1 IADD3 R3, R3, 0x1, RZ ;  /* 0x0000000103039810 */ /* 0x000fe40007ffe0ff */
[----:B------:R-:W-:Y:S02]  /*0200*/  ISETP.NE.AND P1, PT, R4, RZ, PT ;  /* 0x000000ff0400720c */ /* 0x000fe40003f25270 */
[----:B------:R-:W-:Y:S02]  /*0210*/  ISETP.GE.U32.AND P0, PT, R0, R7, PT ;  /* 0x000000070000720c */ /* 0x000fe40003f06070 */
[----:B------:R-:W-:-:S04]  /*0220*/  LOP3.LUT R0, R5, R4, RZ, 0x3c, !PT ;  /* 0x0000000405007212 */ /* 0x000fc800078e3cff */
[----:B------:R-:W-:Y:S01]  /*0230*/  ISETP.GE.AND P2, PT, R0, RZ, PT ;  /* 0x000000ff0000720c */ /* 0x000fe20003f46270 */
[----:B------:R-:W-:-:S05]  /*0240*/  IMAD.MOV.U32 R0, RZ, RZ, 0x1f ;  /* 0x0000001fff007424 */ /* 0x000fca00078e00ff */
[----:B------:R-:W-:Y:S02]  /*0250*/  IADD3 R0, R0, c[0x0][0x178], RZ ;  /* 0x00005e0000007a10 */ /* 0x000fe40007ffe0ff */
[----:B------:R-:W-:-:S05]  /*0260*/  @P0 IADD3 R3, R3, 0x1, RZ ;  /* 0x0000000103030810 */ /* 0x000fca0007ffe0ff */
[----:B------:R-:W-:Y:S01]  /*0270*/  IMAD.MOV.U32 R2, RZ, RZ, R3 ;  /* 0x000000ffff027224 */ /* 0x000fe200078e0003 */
[----:B------:R-:W-:-:S03]  /*0280*/  SHF.R.S32.HI R3, RZ, 0x1f, R0 ;  /* 0x0000001fff037819 */ /* 0x000fc60000011400 */
[----:B------:R-:W-:Y:S01]  /*0290*/  @!P2 IMAD.MOV R2, RZ, RZ, -R2 ;  /* 0x000000ffff02a224 */ /* 0x000fe200078e0a02 */
[----:B------:R-:W-:Y:S02]  /*02a0*/  @!P1 LOP3.LUT R2, RZ, R4, RZ, 0x33, !PT ;  /* 0x00000004ff029212 */ /* 0x000fe400078e33ff */
[----:B------:R-:W-:-:S03]  /*02b0*/  LEA.HI R3, R3, R0, RZ, 0x5 ;  /* 0x0000000003037211 */ /* 0x000fc600078f28ff */
[----:B------:R-:W-:Y:S02]  /*02c0*/  IMAD.SHL.U32 R6, R2, 0x8, RZ ;  /* 0x0000000802067824 */ /* 0x000fe400078e00ff */
[----:B------:R-:W-:-:S03]  /*02d0*/  IMAD.MOV R2, RZ, RZ, -R2 ;  /* 0x000000ffff027224 */ /* 0x000fc600078e0a02 */
[----:B------:R-:W-:Y:S01]  /*02e0*/  LEA.HI.SX32 R3, R3, -R6, 0x1b ;  /* 0x8000000603037211 */ /* 0x000fe200078fdaff */
[----:B------:R-:W-:-:S03]  /*02f0*/  IMAD R4, R4, R2, R5 ;  /* 0x0000000204047224 */ /* 0x000fc600078e0205 */
[----:B------:R-:W-:Y:S02]  /*0300*/  IMNMX R11, R3, 0x8, PT ;  /* 0x00000008030b7817 */ /* 0x000fe40003800200 */
[----:B------:R-:W-:Y:S02]  /*0310*/  IABS R9, R4 ;  /* 0x0000000400097213 */ /* 0x000fe40000000000 */
[----:B------:R-:W-:-:S04]  /*0320*/  IABS R7, R11 ;  /* 0x0000000b00077213 */ /* 0x000fc80000000000 */
[----:B------:R-:W0:Y:S08]  /*0330*/  I2F.RP R0, R7 ;  /* 0x0000000700007306 */ /* 0x000e300000209400 */
[----:B0-----:R-:W0:Y:S02]  /*0340*/  MUFU.RCP R0, R0 ;  /* 0x0000000000007308 */ /* 0x001e240000001000 */
[----:B0-----:R-:W-:-:S06]  /*0350*/  IADD3 R3, R0, 0xffffffe, RZ ;  /* 0x0ffffffe00037810 */ /* 0x001fcc0007ffe0ff */
[----:B------:R-:W0:Y:S02]  /*0360*/  F2I.FTZ.U32.TRUNC.NTZ R3, R3 ;  /* 0x0000000300037305 */ /* 0x000e24000021f000 */
[----:B0-----:R-:W-:-:S04]  /*0370*/  IMAD.MOV R8, RZ, RZ, -R3 ;  /* 0x000000ffff087224 */ /* 0x001fc800078e0a03 */
[----:B------:R-:W-:Y:S01]  /*0380*/  IMAD.MOV.U32 R2, RZ, RZ, R8 ;  /* 0x000000ffff027224 */ /* 0x000fe200078e0008 */
[----:B------:R-:W-:-:S03]  /*0390*/  IABS R8, R11 ;  /* 0x0000000b00087213 */ /* 0x000fc60000000000 */
[----:B------:R-:W-:Y:S02]  /*03a0*/  IMAD R5, R2, R7, RZ ;  /* 0x0000000702057224 */ /* 0x000fe400078e02ff */
[----:B------:R-:W-:Y:S02]  /*03b0*/  IMAD.MOV.U32 R2, RZ, RZ, RZ ;  /* 0x000000ffff027224 */ /* 0x000fe400078e00ff */
[----:B------:R-:W-:Y:S02]  /*03c0*/  IMAD.MOV R0, RZ, RZ, -R8 ;  /* 0x000000ffff007224 */ /* 0x000fe400078e0a08 */
[----:B------:R-:W-:Y:S01]  /*03d0*/  IMAD.HI.U32 R2, R3, R5, R2 ;  /* 0x0000000503027227 */ /* 0x000fe200078e0002 */
[----:B-1----:R-:W-:-:S05]  /*03e0*/  LOP3.LUT R3, R52, 0x1f, RZ, 0xc0, !PT ;  /* 0x0000001f34037812 */ /* 0x002fca00078ec0ff */
        /* <DEDUP_REMOVED lines=8> */
[----:B------:R-:W-:-:S07]  /*0470*/  ISETP.GE.AND P2, PT, R0, RZ, PT ;  /* 0x000000ff0000720c */ /* 0x000fce0003f46270 */
[----:B------:R-:W-:Y:S02]  /*0480*/  @P0 IADD3 R2, R2, 0x1, RZ ;  /* 0x0000000102020810 */ /* 0x000fe40007ffe0ff */
[----:B------:R-:W-:-:S04]  /*0490*/  ISETP.GT.AND P0, PT, R199, 0xf, PT ;  /* 0x0000000fc700780c */ /* 0x000fc80003f04270 */
[----:B------:R-:W-:Y:S01]  /*04a0*/  @!P2 IMAD.MOV R2, RZ, RZ, -R2 ;  /* 0x000000ffff02a224 */ /* 0x000fe200078e0a02 */
[----:B------:R-:W-:-:S05]  /*04b0*/  @!P1 LOP3.LUT R2, RZ, R11, RZ, 0x33, !PT ;  /* 0x0000000bff029212 */ /* 0x000fca00078e33ff */
[----:B------:R-:W-:-:S04]  /*04c0*/  IMAD.MOV R0, RZ, RZ, -R2 ;  /* 0x000000ffff007224 */ /* 0x000fc800078e0a02 */
[----:B------:R-:W-:Y:S01]  /*04d0*/  IMAD R0, R11, R0, R4 ;  /* 0x000000000b007224 */ /* 0x000fe200078e0204 */
[----:B------:R-:W-:-:S03]  /*04e0*/  SHF.R.U32.HI R4, RZ, 0x5, R52 ;  /* 0x00000005ff047819 */ /* 0x000fc60000011634 */
[----:B------:R-:W-:Y:S01]  /*04f0*/  IMAD.IADD R0, R6, 0x1, R0 ;  /* 0x0000000106007824 */ /* 0x000fe200078e0200 */
[----:B------:R-:W-:-:S03]  /*0500*/  SGXT.U32 R53, R4, 0x2 ;  /* 0x000000020435781a */ /* 0x000fc60000000000 */
[----:B------:R-:W-:Y:S01]  /*0510*/  IMAD R57, R0, 0x20, R3 ;  /* 0x0000002000397824 */ /* 0x000fe200078e0203 */
[C---:B------:R-:W-:Y:S01]  /*0520*/  LOP3.LUT R54, R53.reuse, 0x4, RZ, 0xfc, !PT ;  /* 0x0000000435367812 */ /* 0x040fe200078efcff */
[----:B------:R-:W-:Y:S01]  /*0530*/  IMAD.SHL.U32 R0, R2, 0x200, RZ ;  /* 0x0000020002007824 */ /* 0x000fe200078e00ff */
[C---:B------:R-:W-:Y:S02]  /*0540*/  LOP3.LUT R55, R53.reuse, 0x8, RZ, 0xfc, !PT ;  /* 0x0000000835377812 */ /* 0x040fe400078efcff */
[----:B------:R0:W-:Y:S01]  /*0550*/  STL [R1+0x88], R57 ;  /* 0x0000883901007387 */ /* 0x0001e20000100800 */
[----:B------:R-:W-:Y:S01]  /*0560*/  LOP3.LUT R56, R53, 0xc, RZ, 0xfc, !PT ;  /* 0x0000000c35387812 */ /* 0x000fe200078efcff */
[----:B------:R-:W-:Y:S05]  /*0570*/  @P0 BRA `(.L_x_0) ;  /* 0x0000023000000947 */ /* 0x000fea0003800000 */
[----:B------:R-:W-:Y:S01]  /*0580*/  IMAD.SHL.U32 R2, R52, 0x20, RZ ;  /* 0x0000002034027824 */ /* 0x000fe200078e00ff */
[----:B------:R-:W-:Y:S01]  /*0590*/  CS2R R32, SRZ ;  /* 0x0000000000207805 */ /* 0x000fe2000001ff00 */
[----:B------:R-:W-:Y:S01]  /*05a0*/  CS2R R34, SRZ ;  /* 0x0000000000227805 */ /* 0x000fe2000001ff00 */
[----:B------:R-:W-:Y:S01]  /*05b0*/  CS2R R48, SRZ ;  /* 0x0000000000307805 */ /* 0x000fe2000001ff00 */
[----:B------:R-:W-:Y:S01]  /*05c0*/  CS2R R50, SRZ ;  /* 0x0000000000327805 */ /* 0x000fe2000001ff00 */
[----:B------:R1:W-:Y:S01]  /*05d0*/  STL [R1+0x8c], R2 ;  /* 0x00008c0201007387 */ /* 0x0003e20000100800 */
[----:B------:R-:W-:Y:S01]  /*05e0*/  CS2R R44, SRZ ;  /* 0x00000000002c7805 */ /* 0x000fe2000001ff00 */
        /* <DEDUP_REMOVED lines=27> */
[----:B------:R-:W-:Y:S05]  /*07a0*/  BRA `(.L_x_1) ;  /* 0x00007f4000007947 */ /* 0x000fea0003800000 */
.L_x_0:
[----:B------:R-:W-:Y:S01]  /*07b0*/  IABS R3, c[0x0][0x17c] ;  /* 0x00005f0000037a13 */ /* 0x000fe20000000000 */
[C---:B------:R-:W-:Y:S01]  /*07c0*/  IMAD.SHL.U32 R13, R52.reuse, 0x20, RZ ;  /* 0x00000020340d7824 */ /* 0x040fe200078e00ff */
[----:B------:R-:W-:Y:S01]  /*07d0*/  SHF.R.U32.HI R5, RZ, 0x4, R52 ;  /* 0x00000004ff057819 */ /* 0x000fe20000011634 */
[----:B------:R-:W-:Y:S01]  /*07e0*/  CS2R R104, SRZ ;  /* 0x0000000000687805 */ /* 0x000fe2000001ff00 */
[----:B------:R-:W1:Y:S01]  /*07f0*/  I2F.RP R2, R3 ;  /* 0x0000000300027306 */ /* 0x000e620000209400 */
[----:B------:R-:W-:Y:S01]  /*0800*/  LEA.HI R31, R52, R0, RZ, 0x1c ;  /* 0x00000000341f7211 */ /* 0x000fe200078fe0ff */
[----:B------:R2:W-:Y:S01]  /*0810*/  STL [R1+0x8c], R13 ;  /* 0x00008c0d01007387 */ /* 0x0005e20000100800 */
[----:B------:R-:W-:Y:S01]  /*0820*/  SGXT.U32 R5, R5, 0x3 ;  /* 0x000000030505781a */ /* 0x000fe20000000000 */
[----:B------:R-:W-:Y:S01]  /*0830*/  CS2R R106, SRZ ;  /* 0x00000000006a7805 */ /* 0x000fe2000001ff00 */
[----:B------:R-:W-:Y:S01]  /*0840*/  IABS R37, c[0x0][0x178] ;  /* 0x00005e0000257a13 */ /* 0x000fe20000000000 */
[----:B------:R-:W-:Y:S01]  /*0850*/  CS2R R108, SRZ ;  /* 0x00000000006c7805 */ /* 0x000fe2000001ff00 */
[----:B------:R-:W-:Y:S01]  /*0860*/  LOP3.LUT R4, R0, R5, RZ, 0xfc, !PT ;  /* 0x0000000500047212 */ /* 0x000fe200078efcff */
[----:B------:R-:W-:Y:S01]  /*0870*/  CS2R R110, SRZ ;  /* 0x00000000006e7805 */ /* 0x000fe2000001ff00 */
[----:B------:R-:W-:Y:S01]  /*0880*/  IADD3 R39, R31, 0x178, RZ ;  /* 0x000001781f277810 */ /* 0x000fe20007ffe0ff */
[----:B------:R-:W-:Y:S01]  /*0890*/  CS2R R112, SRZ ;  /* 0x0000000000707805 */ /* 0x000fe2000001ff00 */
[C---:B------:R-:W-:Y:S01]  /*08a0*/  LOP3.LUT R8, R4.reuse, 0x1f0, RZ, 0xfc, !PT ;  /* 0x000001f004087812 */ /* 0x040fe200078efcff */
[----:B------:R-:W-:Y:S01]  /*08b0*/  CS2R R114, SRZ ;  /* 0x0000000000727805 */ /* 0x000fe2000001ff00 */
[C---:B------:R-:W-:Y:S01]  /*08c0*/  LOP3.LUT R9, R4.reuse, 0x1e8, RZ, 0xfc, !PT ;  /* 0x000001e804097812 */ /* 0x040fe200078efcff */
[----:B------:R-:W-:Y:S01]  /*08d0*/  CS2R R116, SRZ ;  /* 0x0000000000747805 */ /* 0x000fe2000001ff00 */
[----:B------:R-:W-:Y:S01]  /*08e0*/  IABS R11, R8 ;  /* 0x00000008000b7213 */ /* 0x000fe20000000000 */
[----:B-1----:R-:W1:Y:S01]  /*08f0*/  MUFU.RCP R2, R2 ;  /* 0x0000000200027308 */ /* 0x002e620000001000 */
[----:B------:R-:W-:Y:S01]  /*0900*/  IABS R12, R9 ;  /* 0x00000009000c7213 */ /* 0x000fe20000000000 */
[----:B------:R-:W-:Y:S01]  /*0910*/  CS2R R118, SRZ ;  /* 0x0000000000767805 */ /* 0x000fe2000001ff00 */
[C---:B------:R-:W-:Y:S01]  /*0920*/  LOP3.LUT R15, R4.reuse, 0x1e0, RZ, 0xfc, !PT ;  /* 0x000001e0040f7812 */ /* 0x040fe200078efcff */
[----:B------:R-:W-:Y:S01]  /*0930*/  CS2R R120, SRZ ;  /* 0x0000000000787805 */ /* 0x000fe2000001ff00 */
[C---:B------:R-:W-:Y:S01]  /*0940*/  LOP3.LUT R18, R4.reuse, 0x1d0, RZ, 0xfc, !PT ;  /* 0x000001d004127812 */ /* 0x040fe200078efcff */
[----:B------:R-:W-:Y:S01]  /*0950*/  CS2R R122, SRZ ;  /* 0x00000000007a7805 */ /* 0x000fe2000001ff00 */
[----:B------:R-:W-:Y:S01]  /*0960*/  IABS R14, R15 ;  /* 0x0000000f000e7213 */ /* 0x000fe20000000000 */
[----:B------:R-:W-:Y:S01]  /*0970*/  CS2R R124, SRZ ;  /* 0x00000000007c7805 */ /* 0x000fe2000001ff00 */
[----:B------:R-:W-:Y:S01]  /*0980*/  IABS R17, R18 ;  /* 0x0000001200117213 */ /* 0x000fe20000000000 */
[----:B------:R-:W-:Y:S01]  /*0990*/  CS2R R126, SRZ ;  /* 0x00000000007e7805 */ /* 0x000fe2000001ff00 */
[----:B------:R-:W-:Y:S01]  /*09a0*/  LOP3.LUT R16, R4, 0x1d8, RZ, 0xfc, !PT ;  /* 0x000001d804107812 */ /* 0x000fe200078efcff */
[----:B------:R-:W-:Y:S01]  /*09b0*/  CS2R R128, SRZ ;  /* 0x0000000000807805 */ /* 0x000fe2000001ff00 */
[----:B------:R-:W-:Y:S01]  /*09c0*/  ISETP.GE.AND P3, PT, R9, RZ, PT ;  /* 0x000000ff0900720c */ /* 0x000fe20003f66270 */
[----:B------:R-:W-:Y:S01]  /*09d0*/  CS2R R130, SRZ ;  /* 0x0000000000827805 */ /* 0x000fe2000001ff00 */
[----:B------:R-:W-:Y:S01]  /*09e0*/  ISETP.GE.AND P4, PT, R16, RZ, PT ;  /* 0x000000ff1000720c */ /* 0x000fe20003f86270 */
[----:B------:R-:W-:Y:S01]  /*09f0*/  CS2R R132, SRZ ;  /* 0x0000000000847805 */ /* 0x000fe2000001ff00 */
[----:B-1----:R-:W-:Y:S01]  /*0a00*/  IADD3 R6, R2, 0xffffffe, RZ ;  /* 0x0ffffffe02067810 */ /* 0x002fe20007ffe0ff */
[----:B------:R-:W-:Y:S01]  /*0a10*/  CS2R R134, SRZ ;  /* 0x0000000000867805 */ /* 0x000fe2000001ff00 */
[----:B------:R-:W-:Y:S01]  /*0a20*/  SHF.R.S32.HI R2, RZ, 0x1f, R199 ;  /* 0x0000001fff027819 */ /* 0x000fe200000114c7 */
[----:B------:R-:W-:Y:S01]  /*0a30*/  CS2R R136, SRZ ;  /* 0x0000000000887805 */ /* 0x000fe2000001ff00 */
[----:B------:R1:W3:Y:S01]  /*0a40*/  F2I.FTZ.U32.TRUNC.NTZ R7, R6 ;  /* 0x0000000600077305 */ /* 0x0002e2000021f000 */
[----:B------:R-:W-:Y:S01]  /*0a50*/  LOP3.LUT R21, R4, 0x1a0, RZ, 0xfc, !PT ;  /* 0x000001a004157812 */ /* 0x000fe200078efcff */
[----:B------:R-:W-:Y:S01]  /*0a60*/  CS2R R138, SRZ ;  /* 0x00000000008a7805 */ /* 0x000fe2000001ff00 */
[----:B------:R-:W-:Y:S01]  /*0a70*/  LEA.HI R199, R2, R199, RZ, 0x4 ;  /* 0x000000c702c77211 */ /* 0x000fe200078f20ff */
[----:B------:R-:W-:Y:S01]  /*0a80*/  IMAD.SHL.U32 R2, R52, 0x40, RZ ;  /* 0x0000004034027824 */ /* 0x000fe200078e00ff */
[----:B------:R-:W-:Y:S01]  /*0a90*/  IABS R26, R21 ;  /* 0x00000015001a7213 */ /* 0x000fe20000000000 */
[----:B------:R-:W-:Y:S01]  /*0aa0*/  CS2R R140, SRZ ;  /* 0x00000000008c7805 */ /* 0x000fe2000001ff00 */
[----:B------:R-:W-:Y:S01]  /*0ab0*/  LOP3.LUT R25, R4, 0x190, RZ, 0xfc, !PT ;  /* 0x0000019004197812 */ /* 0x000fe200078efcff */
[----:B------:R-:W-:Y:S01]  /*0ac0*/  CS2R R142, SRZ ;  /* 0x00000000008e7805 */ /* 0x000fe2000001ff00 */
[----:B-1----:R-:W-:Y:S01]  /*0ad0*/  IMAD.MOV.U32 R6, RZ, RZ, RZ ;  /* 0x000000ffff067224 */ /* 0x002fe200078e00ff */
[----:B------:R-:W-:Y:S01]  /*0ae0*/  LOP3.LUT R2, R2, 0x1c0, RZ, 0xc0, !PT ;  /* 0x000001c002027812 */ /* 0x000fe200078ec0ff */
[----:B------:R-:W-:Y:S01]  /*0af0*/  CS2R R144, SRZ ;  /* 0x0000000000907805 */ /* 0x000fe2000001ff00 */
[----:B------:R-:W-:Y:S01]  /*0b00*/  IABS R169, R25 ;  /* 0x0000001900a97213 */ /* 0x000fe20000000000 */
[----:B------:R-:W-:Y:S01]  /*0b10*/  CS2R R146, SRZ ;  /* 0x0000000000927805 */ /* 0x000fe2000001ff00 */
[C---:B------:R-:W-:Y:S01]  /*0b20*/  LOP3.LUT R24, R4.reuse, 0x198, RZ, 0xfc, !PT ;  /* 0x0000019804187812 */ /* 0x040fe200078efcff */
[----:B------:R-:W-:Y:S01]  /*0b30*/  CS2R R160, SRZ ;  /* 0x0000000000a07805 */ /* 0x000fe2000001ff00 */
[--C-:B---3--:R-:W-:Y:S01]  /*0b40*/  IMAD.MOV R10, RZ, RZ, -R7.reuse ;  /* 0x000000ffff0a7224 */ /* 0x108fe200078e0a07 */
[----:B------:R-:W-:Y:S01]  /*0b50*/  LOP3.LUT R27, R4, 0x170, RZ, 0xfc, !PT ;  /* 0x00000170041b7812 */ /* 0x000fe200078efcff */
[----:B------:R-:W-:Y:S01]  /*0b60*/  CS2R R162, SRZ ;  /* 0x0000000000a27805 */ /* 0x000fe2000001ff00 */
[----:B------:R-:W-:Y:S01]  /*0b70*/  IABS R19, R24 ;  /* 0x0000001800137213 */ /* 0x000fe20000000000 */
[----:B------:R-:W-:Y:S01]  /*0b80*/  IMAD R5, R10, R3, RZ ;  /* 0x000000030a057224 */ /* 0x000fe200078e02ff */
[C---:B------:R-:W-:Y:S01]  /*0b90*/  LOP3.LUT R28, R4.reuse, 0x168, RZ, 0xfc, !PT ;  /* 0x00000168041c7812 */ /* 0x040fe200078efcff */
[----:B------:R-:W-:Y:S01]  /*0ba0*/  CS2R R88, SRZ ;  /* 0x0000000000587805 */ /* 0x000fe2000001ff00 */
[----:B------:R-:W-:Y:S01]  /*0bb0*/  IABS R175, R27 ;  /* 0x0000001b00af7213 */ /* 0x000fe20000000000 */
[----:B------:R-:W-:Y:S01]  /*0bc0*/  IMAD.HI.U32 R6, R7, R5, R6 ;  /* 0x0000000507067227 */ /* 0x000fe200078e0006 */
[----:B------:R-:W-:Y:S01]  /*0bd0*/  IABS R168, R28 ;  /* 0x0000001c00a87213 */ /* 0x000fe20000000000 */
[----:B------:R-:W-:Y:S01]  /*0be0*/  CS2R R90, SRZ ;  /* 0x00000000005a7805 */ /* 0x000fe2000001ff00 */
[C---:B------:R-:W-:Y:S01]  /*0bf0*/  LOP3.LUT R43, R4.reuse, 0x18, RZ, 0xfc, !PT ;  /* 0x00000018042b7812 */ /* 0x040fe200078efcff */
[----:B------:R-:W-:Y:S01]  /*0c00*/  CS2R R96, SRZ ;  /* 0x0000000000607805 */ /* 0x000fe2000001ff00 */
[----:B------:R-:W-:Y:S01]  /*0c10*/  LOP3.LUT R47, R4, 0x8, RZ, 0xfc, !PT ;  /* 0x00000008042f7812 */ /* 0x000fe200078efcff */
[----:B------:R-:W-:Y:S01]  /*0c20*/  IMAD.HI.U32 R5, R6, R11, RZ ;  /* 0x0000000b06057227 */ /* 0x000fe200078e00ff */
[----:B------:R-:W-:Y:S01]  /*0c30*/  IABS R42, R43 ;  /* 0x0000002b002a7213 */ /* 0x000fe20000000000 */
[----:B------:R-:W-:Y:S01]  /*0c40*/  CS2R R98, SRZ ;  /* 0x0000000000627805 */ /* 0x000fe2000001ff00 */
[----:B------:R-:W-:Y:S01]  /*0c50*/  IABS R46, R47 ;  /* 0x0000002f002e7213 */ /* 0x000fe20000000000 */
[----:B------:R-:W-:Y:S01]  /*0c60*/  IMAD.MOV R10, RZ, RZ, -R5 ;  /* 0x000000ffff0a7224 */ /* 0x000fe200078e0a05 */
[----:B------:R-:W-:Y:S01]  /*0c70*/  LOP3.LUT R5, R52, 0x10, RZ, 0xc0, !PT ;  /* 0x0000001034057812 */ /* 0x000fe200078ec0ff */
[----:B------:R-:W-:Y:S01]  /*0c80*/  IMAD.HI.U32 R7, R6, R12, RZ ;  /* 0x0000000c06077227 */ /* 0x000fe200078e00ff */
[----:B------:R-:W-:Y:S01]  /*0c90*/  LOP3.LUT R45, R4, 0x10, RZ, 0xfc, !PT ;  /* 0x00000010042d7812 */ /* 0x000fe200078efcff */
[----:B------:R-:W-:Y:S01]  /*0ca0*/  CS2R R100, SRZ ;  /* 0x0000000000647805 */ /* 0x000fe2000001ff00 */
[----:B------:R-:W-:Y:S01]  /*0cb0*/  IADD3 R41, R31, 0x138, RZ ;  /* 0x000001381f297810 */ /* 0x000fe20007ffe0ff */
[----:B------:R-:W-:Y:S01]  /*0cc0*/  IMAD R11, R3, R10, R11 ;  /* 0x0000000a030b7224 */ /* 0x000fe200078e020b */
[----:B------:R-:W-:Y:S01]  /*0cd0*/  IABS R44, R45 ;  /* 0x0000002d002c7213 */ /* 0x000fe20000000000 */
[----:B------:R-:W-:Y:S01]  /*0ce0*/  IMAD.MOV R7, RZ, RZ, -R7 ;  /* 0x000000ffff077224 */ /* 0x000fe200078e0a07 */
[----:B------:R-:W-:Y:S01]  /*0cf0*/  IABS R182, R57 ;  /* 0x0000003900b67213 */ /* 0x000fe20000000000 */
[----:B------:R-:W-:Y:S01]  /*0d00*/  IMAD R2, R5, 0x20, R2 ;  /* 0x0000002005027824 */ /* 0x000fe200078e0202 */
[C---:B------:R-:W-:Y:S01]  /*0d10*/  ISETP.GT.U32.AND P0, PT, R3.reuse, R11, PT ;  /* 0x0000000b0300720c */ /* 0x040fe20003f04070 */
[----:B------:R-:W-:Y:S01]  /*0d20*/  IMAD R10, R3, R7, R12 ;  /* 0x00000007030a7224 */ /* 0x000fe200078e020c */
[----:B------:R-:W-:Y:S01]  /*0d30*/  LOP3.LUT R12, R13, 0x60, RZ, 0xc0, !PT ;  /* 0x000000600d0c7812 */ /* 0x000fe200078ec0ff */
[C---:B------:R-:W-:Y:S01]  /*0d40*/  IMAD.HI.U32 R7, R6.reuse, R14, RZ ;  /* 0x0000000e06077227 */ /* 0x040fe200078e00ff */
[----:B--2---:R-:W-:Y:S01]  /*0d50*/  IABS R13, R16 ;  /* 0x00000010000d7213 */ /* 0x004fe20000000000 */
[----:B------:R-:W-:Y:S01]  /*0d60*/  CS2R R102, SRZ ;  /* 0x0000000000667805 */ /* 0x000fe2000001ff00 */
[----:B------:R-:W-:Y:S01]  /*0d70*/  ISETP.GT.U32.AND P1, PT, R3, R10, PT ;  /* 0x0000000a0300720c */ /* 0x000fe20003f24070 */
[----:B------:R-:W-:Y:S01]  /*0d80*/  IMAD.MOV R7, RZ, RZ, -R7 ;  /* 0x000000ffff077224 */ /* 0x000fe200078e0a07 */
[----:B------:R-:W-:Y:S01]  /*0d90*/  LOP3.LUT R244, RZ, c[0x0][0x17c], RZ, 0x33, !PT ;  /* 0x00005f00fff47a12 */ /* 0x000fe200078e33ff */
[----:B------:R-:W-:Y:S01]  /*0da0*/  IMAD R5, R5, 0x40, R12 ;  /* 0x0000004005057824 */ /* 0x000fe200078e020c */
[----:B------:R-:W-:Y:S01]  /*0db0*/  CS2R R58, SRZ ;  /* 0x00000000003a7805 */ /* 0x000fe2000001ff00 */
[----:B------:R-:W-:Y:S01]  /*0dc0*/  IMAD R14, R3, R7, R14 ;  /* 0x00000007030e7224 */ /* 0x000fe200078e020e */
[----:B------:R-:W-:Y:S01]  /*0dd0*/  CS2R R60, SRZ ;  /* 0x00000000003c7805 */ /* 0x000fe2000001ff00 */
[--C-:B------:R-:W-:Y:S01]  /*0de0*/  @!P0 IMAD.IADD R11, R11, 0x1, -R3.reuse ;  /* 0x000000010b0b8824 */ /* 0x100fe200078e0a03 */
[----:B------:R-:W-:Y:S01]  /*0df0*/  ISETP.GE.AND P0, PT, R15, RZ, PT ;  /* 0x000000ff0f00720c */ /* 0x000fe20003f06270 */
[----:B------:R-:W-:Y:S01]  /*0e00*/  IMAD.HI.U32 R7, R6, R17, RZ ;  /* 0x0000001106077227 */ /* 0x000fe200078e00ff */
[C---:B------:R-:W-:Y:S01]  /*0e10*/  ISETP.GT.U32.AND P2, PT, R3.reuse, R14, PT ;  /* 0x0000000e0300720c */ /* 0x040fe20003f44070 */
[----:B------:R-:W-:Y:S01]  /*0e20*/  CS2R R62, SRZ ;  /* 0x00000000003e7805 */ /* 0x000fe2000001ff00 */
[C---:B------:R-:W-:Y:S01]  /*0e30*/  ISETP.GT.U32.AND P5, PT, R3.reuse, R11, PT ;  /* 0x0000000b0300720c */ /* 0x040fe20003fa4070 */
[----:B------:R-:W-:Y:S01]  /*0e40*/  @!P1 IMAD.IADD R10, R10, 0x1, -R3 ;  /* 0x000000010a0a9824 */ /* 0x000fe200078e0a03 */
[----:B------:R-:W-:Y:S01]  /*0e50*/  ISETP.GE.AND P1, PT, R8, RZ, PT ;  /* 0x000000ff0800720c */ /* 0x000fe20003f26270 */
[----:B------:R-:W-:Y:S01]  /*0e60*/  IMAD.MOV R8, RZ, RZ, -R7 ;  /* 0x000000ffff087224 */ /* 0x000fe200078e0a07 */
[----:B------:R-:W-:Y:S01]  /*0e70*/  LOP3.LUT R7, R4, 0x1c8, RZ, 0xfc, !PT ;  /* 0x000001c804077812 */ /* 0x000fe200078efcff */
[----:B------:R-:W-:Y:S01]  /*0e80*/  IMAD.HI.U32 R12, R6, R13, RZ ;  /* 0x0000000d060c7227 */ /* 0x000fe200078e00ff */
[C---:B------:R-:W-:Y:S01]  /*0e90*/  ISETP.GT.U32.AND P6, PT, R3.reuse, R10, PT ;  /* 0x0000000a0300720c */ /* 0x040fe20003fc4070 */
[----:B------:R-:W-:Y:S01]  /*0ea0*/  CS2R R64, SRZ ;  /* 0x0000000000407805 */ /* 0x000fe2000001ff00 */
[----:B------:R-:W-:Y:S01]  /*0eb0*/  LOP3.LUT R15, R4, 0x1c0, RZ, 0xfc, !PT ;  /* 0x000001c0040f7812 */ /* 0x000fe200078efcff */
[----:B------:R-:W-:Y:S01]  /*0ec0*/  IMAD R17, R3, R8, R17 ;  /* 0x0000000803117224 */ /* 0x000fe200078e0211 */
[----:B------:R-:W-:Y:S01]  /*0ed0*/  CS2R R66, SRZ ;  /* 0x0000000000427805 */ /* 0x000fe2000001ff00 */
[----:B------:R-:W-:Y:S01]  /*0ee0*/  IMAD.MOV R12, RZ, RZ, -R12 ;  /* 0x000000ffff0c7224 */ /* 0x000fe200078e0a0c */
[----:B------:R-:W-:Y:S01]  /*0ef0*/  IABS R20, R15 ;  /* 0x0000000f00147213 */ /* 0x000fe20000000000 */
[----:B------:R-:W-:Y:S01]  /*0f00*/  @!P5 IMAD.IADD R11, R11, 0x1, -R3 ;  /* 0x000000010b0bd824 */ /* 0x000fe200078e0a03 */
[----:B------:R-:W-:Y:S01]  /*0f10*/  CS2R R68, SRZ ;  /* 0x0000000000447805 */ /* 0x000fe2000001ff00 */
[C---:B------:R-:W-:Y:S01]  /*0f20*/  IMAD R9, R3.reuse, R12, R13 ;  /* 0x0000000c03097224 */ /* 0x040fe200078e020d */
[----:B------:R-:W-:Y:S01]  /*0f30*/  IABS R13, R7 ;  /* 0x00000007000d7213 */ /* 0x000fe20000000000 */
[----:B------:R-:W-:Y:S01]  /*0f40*/  @!P1 IMAD.MOV R11, RZ, RZ, -R11 ;  /* 0x000000ffff0b9224 */ /* 0x000fe200078e0a0b */
[C---:B------:R-:W-:Y:S01]  /*0f50*/  ISETP.GT.U32.AND P1, PT, R3.reuse, R17, PT ;  /* 0x000000110300720c */ /* 0x040fe20003f24070 */
[--C-:B------:R-:W-:Y:S01]  /*0f60*/  @!P6 IMAD.IADD R10, R10, 0x1, -R3.reuse ;  /* 0x000000010a0ae824 */ /* 0x100fe200078e0a03 */
[C---:B------:R-:W-:Y:S01]  /*0f70*/  ISETP.GT.U32.AND P5, PT, R3.reuse, R9, PT ;  /* 0x000000090300720c */ /* 0x040fe20003fa4070 */
[--C-:B------:R-:W-:Y:S01]  /*0f80*/  @!P2 IMAD.IADD R14, R14, 0x1, -R3.reuse ;  /* 0x000000010e0ea824 */ /* 0x100fe200078e0a03 */
[----:B------:R-:W-:Y:S01]  /*0f90*/  ISETP.GE.AND P6, PT, R18, RZ, PT ;  /* 0x000000ff1200720c */ /* 0x000fe20003fc6270 */
[----:B------:R-:W-:Y:S01]  /*0fa0*/  IMAD.MOV.U32 R8, RZ, RZ, R10 ;  /* 0x000000ffff087224 */ /* 0x000fe200078e000a */
[----:B------:R-:W-:Y:S01]  /*0fb0*/  LOP3.LUT R18, R4, 0x1b0, RZ, 0xfc, !PT ;  /* 0x000001b004127812 */ /* 0x000fe200078efcff */
[C---:B------:R-:W-:Y:S01]  /*0fc0*/  IMAD.HI.U32 R10, R6.reuse, R20, RZ ;  /* 0x00000014060a7227 */ /* 0x040fe200078e00ff */
[----:B------:R-:W-:Y:S01]  /*0fd0*/  ISETP.GT.U32.AND P2, PT, R3, R14, PT ;  /* 0x0000000e0300720c */ /* 0x000fe20003f44070 */
[----:B------:R-:W-:Y:S01]  /*0fe0*/  CS2R R70, SRZ ;  /* 0x0000000000467805 */ /* 0x000fe2000001ff00 */
[----:B------:R-:W-:Y:S01]  /*0ff0*/  IABS R23, R18 ;  /* 0x0000001200177213 */ /* 0x000fe20000000000 */
[----:B------:R-:W-:Y:S01]  /*1000*/  @!P3 IMAD.MOV R8, RZ, RZ, -R8 ;  /* 0x000000ffff08b224 */ /* 0x000fe200078e0a08 */
[----:B------:R-:W-:Y:S01]  /*1010*/  ISETP.GE.AND P3, PT, R7, RZ, PT ;  /* 0x000000ff0700720c */ /* 0x000fe20003f66270 */
[----:B------:R-:W-:Y:S01]  /*1020*/  @!P1 IMAD.IADD R17, R17, 0x1, -R3 ;  /* 0x0000000111119824 */ /* 0x000fe200078e0a03 */
[----:B------:R-:W-:Y:S01]  /*1030*/  CS2R R72, SRZ ;  /* 0x0000000000487805 */ /* 0x000fe2000001ff00 */
[----:B------:R-:W-:Y:S01]  /*1040*/  IMAD.HI.U32 R7, R6, R13, RZ ;  /* 0x0000000d06077227 */ /* 0x000fe200078e00ff */
[----:B------:R-:W-:Y:S01]  /*1050*/  CS2R R74, SRZ ;  /* 0x00000000004a7805 */ /* 0x000fe2000001ff00 */
[----:B------:R-:W-:Y:S01]  /*1060*/  CS2R R76, SRZ ;  /* 0x00000000004c7805 */ /* 0x000fe2000001ff00 */
[----:B------:R-:W-:Y:S01]  /*1070*/  ISETP.GT.U32.AND P1, PT, R3, R17, PT ;  /* 0x000000110300720c */ /* 0x000fe20003f24070 */
[----:B------:R-:W-:Y:S01]  /*1080*/  IMAD.MOV R16, RZ, RZ, -R7 ;  /* 0x000000ffff107224 */ /* 0x000fe200078e0a07 */
[----:B------:R-:W-:Y:S01]  /*1090*/  SHF.R.S32.HI R199, RZ, 0x4, R199 ;  /* 0x00000004ffc77819 */ /* 0x000fe200000114c7 */
[----:B------:R-:W-:Y:S01]  /*10a0*/  IMAD.MOV R7, RZ, RZ, -R10 ;  /* 0x000000ffff077224 */ /* 0x000fe200078e0a0a */
[----:B------:R-:W-:Y:S01]  /*10b0*/  CS2R R80, SRZ ;  /* 0x0000000000507805 */ /* 0x000fe2000001ff00 */
[--C-:B------:R-:W-:Y:S01]  /*10c0*/  @!P5 IMAD.IADD R9, R9, 0x1, -R3.reuse ;  /* 0x000000010909d824 */ /* 0x100fe200078e0a03 */
[----:B------:R-:W-:Y:S01]  /*10d0*/  CS2R R82, SRZ ;  /* 0x0000000000527805 */ /* 0x000fe2000001ff00 */
[C---:B------:R-:W-:Y:S01]  /*10e0*/  IMAD R20, R3.reuse, R7, R20 ;  /* 0x0000000703147224 */ /* 0x040fe200078e0214 */
[----:B------:R-:W-:Y:S01]  /*10f0*/  LOP3.LUT R7, R4, 0x1a8, RZ, 0xfc, !PT ;  /* 0x000001a804077812 */ /* 0x000fe200078efcff */
[----:B------:R-:W-:Y:S01]  /*1100*/  @!P2 IMAD.IADD R14, R14, 0x1, -R3 ;  /* 0x000000010e0ea824 */ /* 0x000fe200078e0a03 */
[C---:B------:R-:W-:Y:S01]  /*1110*/  ISETP.GT.U32.AND P5, PT, R3.reuse, R9, PT ;  /* 0x000000090300720c */ /* 0x040fe20003fa4070 */
[----:B------:R-:W-:Y:S01]  /*1120*/  IMAD R10, R3, R16, R13 ;  /* 0x00000010030a7224 */ /* 0x000fe200078e020d */
[----:B------:R-:W-:Y:S01]  /*1130*/  IABS R16, R7 ;  /* 0x0000000700107213 */ /* 0x000fe20000000000 */
[--C-:B------:R-:W-:Y:S01]  /*1140*/  @!P1 IMAD.IADD R17, R17, 0x1, -R3.reuse ;  /* 0x0000000111119824 */ /* 0x100fe200078e0a03 */
[----:B------:R-:W-:Y:S01]  /*1150*/  ISETP.GT.U32.AND P1, PT, R3, R20, PT ;  /* 0x000000140300720c */ /* 0x000fe20003f24070 */
[----:B------:R-:W-:Y:S01]  /*1160*/  IMAD.HI.U32 R12, R6, R23, RZ ;  /* 0x00000017060c7227 */ /* 0x000fe200078e00ff */
[----:B------:R-:W-:Y:S01]  /*1170*/  ISETP.GE.AND P2, PT, R15, RZ, PT ;  /* 0x000000ff0f00720c */ /* 0x000fe20003f46270 */
[----:B------:R-:W-:Y:S01]  /*1180*/  CS2R R84, SRZ ;  /* 0x0000000000547805 */ /* 0x000fe2000001ff00 */
[----:B------:R-:W-:Y:S01]  /*1190*/  CS2R R86, SRZ ;  /* 0x0000000000567805 */ /* 0x000fe2000001ff00 */
[----:B------:R-:W-:Y:S01]  /*11a0*/  @!P0 IMAD.MOV R14, RZ, RZ, -R14 ;  /* 0x000000ffff0e8224 */ /* 0x000fe200078e0a0e */
[----:B------:R-:W-:Y:S01]  /*11b0*/  ISETP.GT.U32.AND P0, PT, R3, R10, PT ;  /* 0x0000000a0300720c */ /* 0x000fe20003f04070 */
[----:B------:R-:W-:Y:S01]  /*11c0*/  IMAD.MOV R12, RZ, RZ, -R12 ;  /* 0x000000ffff0c7224 */ /* 0x000fe200078e0a0c */
[----:B------:R-:W-:Y:S01]  /*11d0*/  CS2R R92, SRZ ;  /* 0x00000000005c7805 */ /* 0x000fe2000001ff00 */
[----:B------:R-:W-:Y:S01]  /*11e0*/  @!P5 IMAD.IADD R9, R9, 0x1, -R3 ;  /* 0x000000010909d824 */ /* 0x000fe200078e0a03 */
[----:B------:R-:W-:Y:S01]  /*11f0*/  ISETP.GE.AND P5, PT, R18, RZ, PT ;  /* 0x000000ff1200720c */ /* 0x000fe20003fa6270 */
[----:B------:R-:W-:Y:S01]  /*1200*/  IMAD R23, R3, R12, R23 ;  /* 0x0000000c03177224 */ /* 0x000fe200078e0217 */
[----:B------:R-:W-:Y:S01]  /*1210*/  CS2R R94, SRZ ;  /* 0x00000000005e7805 */ /* 0x000fe2000001ff00 */
[----:B------:R-:W-:Y:S01]  /*1220*/  @!P1 IMAD.IADD R20, R20, 0x1, -R3 ;  /* 0x0000000114149824 */ /* 0x000fe200078e0a03 */
[----:B------:R-:W-:Y:S01]  /*1230*/  CS2R R152, SRZ ;  /* 0x0000000000987805 */ /* 0x000fe2000001ff00 */
[----:B------:R-:W-:Y:S01]  /*1240*/  @!P4 IMAD.MOV R9, RZ, RZ, -R9 ;  /* 0x000000ffff09c224 */ /* 0x000fe200078e0a09 */
[----:B------:R-:W-:Y:S01]  /*1250*/  ISETP.GE.AND P4, PT, R7, RZ, PT ;  /* 0x000000ff0700720c */ /* 0x000fe20003f86270 */
[----:B------:R-:W-:Y:S01]  /*1260*/  @!P6 IMAD.MOV R17, RZ, RZ, -R17 ;  /* 0x000000ffff11e224 */ /* 0x000fe200078e0a11 */
[C---:B------:R-:W-:Y:S01]  /*1270*/  ISETP.GT.U32.AND P1, PT, R3.reuse, R20, PT ;  /* 0x000000140300720c */ /* 0x040fe20003f24070 */
[----:B------:R-:W-:Y:S01]  /*1280*/  IMAD.HI.U32 R7, R6, R16, RZ ;  /* 0x0000001006077227 */ /* 0x000fe200078e00ff */
[----:B------:R-:W-:Y:S01]  /*1290*/  ISETP.GT.U32.AND P6, PT, R3, R23, PT ;  /* 0x000000170300720c */ /* 0x000fe20003fc4070 */
[----:B------:R-:W-:-:S02]  /*12a0*/  CS2R R154, SRZ ;  /* 0x00000000009a7805 */ /* 0x000fc4000001ff00 */
[----:B------:R-:W-:-:S04]  /*12b0*/  IMAD.HI.U32 R12, R6, R26, RZ ;  /* 0x0000001a060c7227 */ /* 0x000fc800078e00ff */
[----:B------:R-:W-:Y:S02]  /*12c0*/  @!P0 IMAD.IADD R10, R10, 0x1, -R3 ;  /* 0x000000010a0a8824 */ /* 0x000fe400078e0a03 */
[----:B------:R-:W-:Y:S02]  /*12d0*/  IMAD.MOV R7, RZ, RZ, -R7 ;  /* 0x000000ffff077224 */ /* 0x000fe400078e0a07 */
[----:B------:R-:W-:Y:S01]  /*12e0*/  IMAD.MOV R12, RZ, RZ, -R12 ;  /* 0x000000ffff0c7224 */ /* 0x000fe200078e0a0c */
[C---:B------:R-:W-:Y:S01]  /*12f0*/  ISETP.GT.U32.AND P0, PT, R3.reuse, R10, PT ;  /* 0x0000000a0300720c */ /* 0x040fe20003f04070 */
[C---:B------:R-:W-:Y:S02]  /*1300*/  IMAD R16, R3.reuse, R7, R16 ;  /* 0x0000000703107224 */ /* 0x040fe400078e0210 */
[C---:B------:R-:W-:Y:S02]  /*1310*/  IMAD R26, R3.reuse, R12, R26 ;  /* 0x0000000c031a7224 */ /* 0x040fe400078e021a */
[--C-:B------:R-:W-:Y:S01]  /*1320*/  @!P1 IMAD.IADD R20, R20, 0x1, -R3.reuse ;  /* 0x0000000114149824 */ /* 0x100fe200078e0a03 */
[----:B------:R-:W-:Y:S01]  /*1330*/  ISETP.GT.U32.AND P1, PT, R3, R16, PT ;  /* 0x000000100300720c */ /* 0x000fe20003f24070 */
[----:B------:R-:W-:Y:S01]  /*1340*/  @!P6 IMAD.IADD R23, R23, 0x1, -R3 ;  /* 0x000000011717e824 */ /* 0x000fe200078e0a03 */
[----:B------:R-:W-:Y:S01]  /*1350*/  ISETP.GT.U32.AND P6, PT, R3, R26, PT ;  /* 0x0000001a0300720c */ /* 0x000fe20003fc4070 */
[----:B------:R-:W-:-:S04]  /*1360*/  IMAD.HI.U32 R15, R6, R169, RZ ;  /* 0x000000a9060f7227 */ /* 0x000fc800078e00ff */
[----:B------:R-:W-:Y:S01]  /*1370*/  @!P0 IMAD.IADD R10, R10, 0x1, -R3 ;  /* 0x000000010a0a8824 */ /* 0x000fe200078e0a03 */
[----:B------:R-:W-:Y:S01]  /*1380*/  ISETP.GE.AND P0, PT, R21, RZ, PT ;  /* 0x000000ff1500720c */ /* 0x000fe20003f06270 */
[----:B------:R-:W-:Y:S01]  /*1390*/  IMAD.MOV R22, RZ, RZ, -R15 ;  /* 0x000000ffff167224 */ /* 0x000fe200078e0a0f */
[----:B------:R-:W-:Y:S01]  /*13a0*/  LOP3.LUT R15, R4, 0x188, RZ, 0xfc, !PT ;  /* 0x00000188040f7812 */ /* 0x000fe200078efcff */
[----:B------:R-:W-:Y:S01]  /*13b0*/  IMAD.HI.U32 R13, R6, R19, RZ ;  /* 0x00000013060d7227 */ /* 0x000fe200078e00ff */
[----:B------:R-:W-:-:S03]  /*13c0*/  LOP3.LUT R21, R4, 0x180, RZ, 0xfc, !PT ;  /* 0x0000018004157812 */ /* 0x000fc600078efcff */
[C---:B------:R-:W-:Y:S01]  /*13d0*/  IMAD R169, R3.reuse, R22, R169 ;  /* 0x0000001603a97224 */ /* 0x040fe200078e02a9 */
[----:B------:R-:W-:Y:S01]  /*13e0*/  IABS R22, R15 ;  /* 0x0000000f00167213 */ /* 0x000fe20000000000 */
[--C-:B------:R-:W-:Y:S01]  /*13f0*/  @!P1 IMAD.IADD R16, R16, 0x1, -R3.reuse ;  /* 0x0000000110109824 */ /* 0x100fe200078e0a03 */
[----:B------:R-:W-:Y:S01]  /*1400*/  IABS R172, R21 ;  /* 0x0000001500ac7213 */ /* 0x000fe20000000000 */
[----:B------:R-:W-:Y:S01]  /*1410*/  @!P6 IMAD.IADD R26, R26, 0x1, -R3 ;  /* 0x000000011a1ae824 */ /* 0x000fe200078e0a03 */
[C---:B------:R-:W-:Y:S01]  /*1420*/  ISETP.GT.U32.AND P1, PT, R3.reuse, R23, PT ;  /* 0x000000170300720c */ /* 0x040fe20003f24070 */
[----:B------:R-:W-:Y:S01]  /*1430*/  @!P3 IMAD.MOV R10, RZ, RZ, -R10 ;  /* 0x000000ffff0ab224 */ /* 0x000fe200078e0a0a */
[C---:B------:R-:W-:Y:S01]  /*1440*/  ISETP.GT.U32.AND P3, PT, R3.reuse, R16, PT ;  /* 0x000000100300720c */ /* 0x040fe20003f64070 */
[----:B------:R-:W-:Y:S01]  /*1450*/  IMAD.MOV R18, RZ, RZ, -R13 ;  /* 0x000000ffff127224 */ /* 0x000fe200078e0a0d */
[----:B------:R-:W-:Y:S01]  /*1460*/  ISETP.GT.U32.AND P6, PT, R3, R26, PT ;  /* 0x0000001a0300720c */ /* 0x000fe20003fc4070 */
[----:B------:R-:W-:-:S04]  /*1470*/  IMAD.HI.U32 R7, R6, R22, RZ ;  /* 0x0000001606077227 */ /* 0x000fc800078e00ff */
[----:B------:R-:W-:-:S04]  /*1480*/  IMAD.HI.U32 R12, R6, R172, RZ ;  /* 0x000000ac060c7227 */ /* 0x000fc800078e00ff */
[C---:B------:R-:W-:Y:S02]  /*1490*/  IMAD R19, R3.reuse, R18, R19 ;  /* 0x0000001203137224 */ /* 0x040fe400078e0213 */
[----:B------:R-:W-:Y:S02]  /*14a0*/  IMAD.MOV R7, RZ, RZ, -R7 ;  /* 0x000000ffff077224 */ /* 0x000fe400078e0a07 */
[----:B------:R-:W-:Y:S02]  /*14b0*/  IMAD.MOV R13, RZ, RZ, -R12 ;  /* 0x000000ffff0d7224 */ /* 0x000fe400078e0a0c */
[----:B------:R-:W-:Y:S01]  /*14c0*/  @!P2 IMAD.MOV R20, RZ, RZ, -R20 ;  /* 0x000000ffff14a224 */ /* 0x000fe200078e0a14 */
[----:B------:R-:W-:Y:S01]  /*14d0*/  ISETP.GT.U32.AND P2, PT, R3, R19, PT ;  /* 0x000000130300720c */ /* 0x000fe20003f44070 */
[----:B------:R-:W-:Y:S01]  /*14e0*/  @!P1 IMAD.IADD R23, R23, 0x1, -R3 ;  /* 0x0000000117179824 */ /* 0x000fe200078e0a03 */
[C---:B------:R-:W-:Y:S01]  /*14f0*/  ISETP.GT.U32.AND P1, PT, R3.reuse, R169, PT ;  /* 0x000000a90300720c */ /* 0x040fe20003f24070 */
[----:B------:R-:W-:-:S02]  /*1500*/  IMAD R22, R3, R7, R22 ;  /* 0x0000000703167224 */ /* 0x000fc400078e0216 */
[C---:B------:R-:W-:Y:S01]  /*1510*/  IMAD R172, R3.reuse, R13, R172 ;  /* 0x0000000d03ac7224 */ /* 0x040fe200078e02ac */
[----:B------:R-:W-:Y:S01]  /*1520*/  LOP3.LUT R13, R4, 0x160, RZ, 0xfc, !PT ;  /* 0x00000160040d7812 */ /* 0x000fe200078efcff */
[--C-:B------:R-:W-:Y:S01]  /*1530*/  @!P3 IMAD.IADD R16, R16, 0x1, -R3.reuse ;  /* 0x000000011010b824 */ /* 0x100fe200078e0a03 */
[C---:B------:R-:W-:Y:S01]  /*1540*/  ISETP.GT.U32.AND P3, PT, R3.reuse, R22, PT ;  /* 0x000000160300720c */ /* 0x040fe20003f64070 */
[----:B------:R-:W-:Y:S01]  /*1550*/  @!P6 IMAD.IADD R26, R26, 0x1, -R3 ;  /* 0x000000011a1ae824 */ /* 0x000fe200078e0a03 */
[----:B------:R-:W-:Y:S01]  /*1560*/  ISETP.GT.U32.AND P6, PT, R3, R172, PT ;  /* 0x000000ac0300720c */ /* 0x000fe20003fc4070 */
[----:B------:R-:W-:Y:S01]  /*1570*/  IMAD.HI.U32 R7, R6, R175, RZ ;  /* 0x000000af06077227 */ /* 0x000fe200078e00ff */
[----:B------:R-:W-:-:S03]  /*1580*/  IABS R176, R13 ;  /* 0x0000000d00b07213 */ /* 0x000fc60000000000 */
[--C-:B------:R-:W-:Y:S01]  /*1590*/  @!P2 IMAD.IADD R19, R19, 0x1, -R3.reuse ;  /* 0x000000011313a824 */ /* 0x100fe200078e0a03 */
[----:B------:R-:W-:Y:S01]  /*15a0*/  ISETP.GE.AND P2, PT, R24, RZ, PT ;  /* 0x000000ff1800720c */ /* 0x000fe20003f46270 */
[--C-:B------:R-:W-:Y:S01]  /*15b0*/  @!P1 IMAD.IADD R169, R169, 0x1, -R3.reuse ;  /* 0x00000001a9a99824 */ /* 0x100fe200078e0a03 */
[----:B------:R-:W-:Y:S01]  /*15c0*/  ISETP.GE.AND P1, PT, R25, RZ, PT ;  /* 0x000000ff1900720c */ /* 0x000fe20003f26270 */
[----:B------:R-:W-:Y:S01]  /*15d0*/  IMAD.HI.U32 R12, R6, R168, RZ ;  /* 0x000000a8060c7227 */ /* 0x000fe200078e00ff */
[C---:B------:R-:W-:Y:S02]  /*15e0*/  LOP3.LUT R24, R4.reuse, 0x108, RZ, 0xfc, !PT ;  /* 0x0000010804187812 */ /* 0x040fe400078efcff */
[----:B------:R-:W-:Y:S01]  /*15f0*/  LOP3.LUT R25, R4, 0x100, RZ, 0xfc, !PT ;  /* 0x0000010004197812 */ /* 0x000fe200078efcff */
[--C-:B------:R-:W-:Y:S01]  /*1600*/  @!P3 IMAD.IADD R22, R22, 0x1, -R3.reuse ;  /* 0x000000011616b824 */ /* 0x100fe200078e0a03 */
[C---:B------:R-:W-:Y:S01]  /*1610*/  ISETP.GT.U32.AND P3, PT, R3.reuse, R19, PT ;  /* 0x000000130300720c */ /* 0x040fe20003f64070 */
[----:B------:R-:W-:Y:S01]  /*1620*/  @!P6 IMAD.IADD R172, R172, 0x1, -R3 ;  /* 0x00000001acace824 */ /* 0x000fe200078e0a03 */
[C---:B------:R-:W-:Y:S01]  /*1630*/  ISETP.GT.U32.AND P6, PT, R3.reuse, R169, PT ;  /* 0x000000a90300720c */ /* 0x040fe20003fc4070 */
[----:B------:R-:W-:Y:S01]  /*1640*/  @!P5 IMAD.MOV R23, RZ, RZ, -R23 ;  /* 0x000000ffff17d224 */ /* 0x000fe200078e0a17 */
[C---:B------:R-:W-:Y:S01]  /*1650*/  ISETP.GT.U32.AND P5, PT, R3.reuse, R22, PT ;  /* 0x000000160300720c */ /* 0x040fe20003fa4070 */
[----:B------:R-:W-:Y:S01]  /*1660*/  IMAD.MOV R18, RZ, RZ, -R7 ;  /* 0x000000ffff127224 */ /* 0x000fe200078e0a07 */
[----:B------:R-:W-:Y:S01]  /*1670*/  IABS R211, R24 ;  /* 0x0000001800d37213 */ /* 0x000fe20000000000 */
[----:B------:R-:W-:Y:S01]  /*1680*/  IMAD.MOV R12, RZ, RZ, -R12 ;  /* 0x000000ffff0c7224 */ /* 0x000fe200078e0a0c */
[----:B------:R-:W-:Y:S01]  /*1690*/  IABS R184, R25 ;  /* 0x0000001900b87213 */ /* 0x000fe20000000000 */
[C---:B------:R-:W-:Y:S01]  /*16a0*/  IMAD R175, R3.reuse, R18, R175 ;  /* 0x0000001203af7224 */ /* 0x040fe200078e02af */
[----:B------:R-:W-:Y:S01]  /*16b0*/  LOP3.LUT R18, R4, 0x158, RZ, 0xfc, !PT ;  /* 0x0000015804127812 */ /* 0x000fe200078efcff */
[----:B------:R-:W-:-:S02]  /*16c0*/  IMAD R168, R3, R12, R168 ;  /* 0x0000000c03a87224 */ /* 0x000fc400078e02a8 */
[----:B------:R-:W-:Y:S01]  /*16d0*/  @!P4 IMAD.MOV R16, RZ, RZ, -R16 ;  /* 0x000000ffff10c224 */ /* 0x000fe200078e0a10 */
[----:B------:R-:W-:Y:S01]  /*16e0*/  ISETP.GT.U32.AND P4, PT, R3, R172, PT ;  /* 0x000000ac0300720c */ /* 0x000fe20003f84070 */
[--C-:B------:R-:W-:Y:S01]  /*16f0*/  @!P3 IMAD.IADD R19, R19, 0x1, -R3.reuse ;  /* 0x000000011313b824 */ /* 0x100fe200078e0a03 */
[----:B------:R-:W-:Y:S01]  /*1700*/  IABS R171, R18 ;  /* 0x0000001200ab7213 */ /* 0x000fe20000000000 */
[--C-:B------:R-:W-:Y:S01]  /*1710*/  @!P6 IMAD.IADD R169, R169, 0x1, -R3.reuse ;  /* 0x00000001a9a9e824 */ /* 0x100fe200078e0a03 */
[----:B------:R-:W-:Y:S01]  /*1720*/  ISETP.GE.AND P3, PT, R15, RZ, PT ;  /* 0x000000ff0f00720c */ /* 0x000fe20003f66270 */
[----:B------:R-:W-:Y:S01]  /*1730*/  IMAD.HI.U32 R7, R6, R176, RZ ;  /* 0x000000b006077227 */ /* 0x000fe200078e00ff */
[C---:B------:R-:W-:Y:S02]  /*1740*/  ISETP.GT.U32.AND P6, PT, R3.reuse, R168, PT ;  /* 0x000000a80300720c */ /* 0x040fe40003fc4070 */
[----:B------:R-:W-:Y:S01]  /*1750*/  LOP3.LUT R15, R4, 0x120, RZ, 0xfc, !PT ;  /* 0x00000120040f7812 */ /* 0x000fe200078efcff */
[----:B------:R-:W-:Y:S01]  /*1760*/  @!P0 IMAD.MOV R26, RZ, RZ, -R26 ;  /* 0x000000ffff1a8224 */ /* 0x000fe200078e0a1a */
[----:B------:R-:W-:Y:S01]  /*1770*/  ISETP.GT.U32.AND P0, PT, R3, R175, PT ;  /* 0x000000af0300720c */ /* 0x000fe20003f04070 */
[----:B------:R-:W-:Y:S01]  /*1780*/  @!P5 IMAD.IADD R22, R22, 0x1, -R3 ;  /* 0x000000011616d824 */ /* 0x000fe200078e0a03 */
[----:B------:R-:W-:Y:S01]  /*1790*/  ISETP.GE.AND P5, PT, R21, RZ, PT ;  /* 0x000000ff1500720c */ /* 0x000fe20003fa6270 */
[----:B------:R-:W-:Y:S01]  /*17a0*/  IMAD.HI.U32 R12, R6, R171, RZ ;  /* 0x000000ab060c7227 */ /* 0x000fe200078e00ff */
[----:B------:R-:W-:-:S02]  /*17b0*/  IABS R180, R15 ;  /* 0x0000000f00b47213 */ /* 0x000fc40000000000 */
[C---:B------:R-:W-:Y:S01]  /*17c0*/  LOP3.LUT R21, R4.reuse, 0x110, RZ, 0xfc, !PT ;  /* 0x0000011004157812 */ /* 0x040fe200078efcff */
[----:B------:R-:W-:Y:S02]  /*17d0*/  IMAD.MOV R7, RZ, RZ, -R7 ;  /* 0x000000ffff077224 */ /* 0x000fe400078e0a07 */
[----:B------:R-:W-:Y:S01]  /*17e0*/  IMAD.MOV R12, RZ, RZ, -R12 ;  /* 0x000000ffff0c7224 */ /* 0x000fe200078e0a0c */
[----:B------:R-:W-:Y:S01]  /*17f0*/  IABS R181, R21 ;  /* 0x0000001500b57213 */ /* 0x000fe20000000000 */
[----:B------:R-:W-:Y:S01]  /*1800*/  IMAD R176, R3, R7, R176 ;  /* 0x0000000703b07224 */ /* 0x000fe200078e02b0 */
[----:B------:R-:W-:Y:S01]  /*1810*/  LOP3.LUT R7, R4, 0x150, RZ, 0xfc, !PT ;  /* 0x0000015004077812 */ /* 0x000fe200078efcff */
[--C-:B------:R-:W-:Y:S01]  /*1820*/  @!P4 IMAD.IADD R172, R172, 0x1, -R3.reuse ;  /* 0x00000001acacc824 */ /* 0x100fe200078e0a03 */
[----:B------:R-:W-:Y:S01]  /*1830*/  ISETP.GE.AND P4, PT, R27, RZ, PT ;  /* 0x000000ff1b00720c */ /* 0x000fe20003f86270 */
[----:B------:R-:W-:Y:S01]  /*1840*/  @!P6 IMAD.IADD R168, R168, 0x1, -R3 ;  /* 0x00000001a8a8e824 */ /* 0x000fe200078e0a03 */
[----:B------:R-:W-:Y:S01]  /*1850*/  IABS R177, R7 ;  /* 0x0000000700b17213 */ /* 0x000fe20000000000 */
[C---:B------:R-:W-:Y:S01]  /*1860*/  IMAD R171, R3.reuse, R12, R171 ;  /* 0x0000000c03ab7224 */ /* 0x040fe200078e02ab */
[----:B------:R-:W-:Y:S01]  /*1870*/  LOP3.LUT R12, R4, 0x148, RZ, 0xfc, !PT ;  /* 0x00000148040c7812 */ /* 0x000fe200078efcff */
[----:B------:R-:W-:Y:S01]  /*1880*/  @!P3 IMAD.MOV R22, RZ, RZ, -R22 ;  /* 0x000000ffff16b224 */ /* 0x000fe200078e0a16 */
[----:B------:R-:W-:Y:S01]  /*1890*/  ISETP.GT.U32.AND P3, PT, R3, R176, PT ;  /* 0x000000b00300720c */ /* 0x000fe20003f64070 */
[----:B------:R-:W-:Y:S01]  /*18a0*/  @!P0 IMAD.IADD R175, R175, 0x1, -R3 ;  /* 0x00000001afaf8824 */ /* 0x000fe200078e0a03 */
[----:B------:R-:W-:Y:S01]  /*18b0*/  IABS R174, R12 ;  /* 0x0000000c00ae7213 */ /* 0x000fe20000000000 */
[----:B------:R-:W-:Y:S01]  /*18c0*/  @!P1 IMAD.MOV R169, RZ, RZ, -R169 ;  /* 0x000000ffffa99224 */ /* 0x000fe200078e0aa9 */
[C---:B------:R-:W-:Y:S01]  /*18d0*/  ISETP.GT.U32.AND P1, PT, R3.reuse, R168, PT ;  /* 0x000000a80300720c */ /* 0x040fe20003f24070 */
[----:B------:R-:W-:Y:S01]  /*18e0*/  @!P5 IMAD.MOV R172, RZ, RZ, -R172 ;  /* 0x000000ffffacd224 */ /* 0x000fe200078e0aac */
[C---:B------:R-:W-:Y:S01]  /*18f0*/  ISETP.GT.U32.AND P5, PT, R3.reuse, R171, PT ;  /* 0x000000ab0300720c */ /* 0x040fe20003fa4070 */
[----:B------:R-:W-:Y:S01]  /*1900*/  @!P2 IMAD.MOV R19, RZ, RZ, -R19 ;  /* 0x000000ffff13a224 */ /* 0x000fe200078e0a13 */
[----:B------:R-:W-:-:S02]  /*1910*/  ISETP.GT.U32.AND P2, PT, R3, R175, PT ;  /* 0x000000af0300720c */ /* 0x000fc40003f44070 */
[----:B------:R-:W-:Y:S02]  /*1920*/  ISETP.GE.AND P6, PT, R13, RZ, PT ;  /* 0x000000ff0d00720c */ /* 0x000fe40003fc6270 */
[----:B------:R-:W-:Y:S01]  /*1930*/  ISETP.GE.AND P0, PT, R28, RZ, PT ;  /* 0x000000ff1c00720c */ /* 0x000fe20003f06270 */
[--C-:B------:R-:W-:Y:S01]  /*1940*/  @!P3 IMAD.IADD R176, R176, 0x1, -R3.reuse ;  /* 0x00000001b0b0b824 */ /* 0x100fe200078e0a03 */
[----:B------:R-:W-:Y:S01]  /*1950*/  ISETP.GE.AND P3, PT, R12, RZ, PT ;  /* 0x000000ff0c00720c */ /* 0x000fe20003f66270 */
[----:B------:R-:W-:Y:S01]  /*1960*/  IMAD.HI.U32 R12, R6, R174, RZ ;  /* 0x000000ae060c7227 */ /* 0x000fe200078e00ff */
[C---:B------:R-:W-:Y:S02]  /*1970*/  LOP3.LUT R13, R4.reuse, 0x140, RZ, 0xfc, !PT ;  /* 0x00000140040d7812 */ /* 0x040fe400078efcff */
[----:B------:R-:W-:Y:S01]  /*1980*/  LOP3.LUT R27, R4, 0x58, RZ, 0xfc, !PT ;  /* 0x00000058041b7812 */ /* 0x000fe200078efcff */
[--C-:B------:R-:W-:Y:S01]  /*1990*/  @!P1 IMAD.IADD R168, R168, 0x1, -R3.reuse ;  /* 0x00000001a8a89824 */ /* 0x100fe200078e0a03 */
[----:B------:R-:W-:Y:S01]  /*19a0*/  ISETP.GE.AND P1, PT, R7, RZ, PT ;  /* 0x000000ff0700720c */ /* 0x000fe20003f26270 */
[----:B------:R-:W-:Y:S01]  /*19b0*/  @!P5 IMAD.IADD R171, R171, 0x1, -R3 ;  /* 0x00000001ababd824 */ /* 0x000fe200078e0a03 */
[----:B------:R-:W-:Y:S01]  /*19c0*/  ISETP.GT.U32.AND P5, PT, R3, R176, PT ;  /* 0x000000b00300720c */ /* 0x000fe20003fa4070 */
[----:B------:R-:W-:Y:S01]  /*19d0*/  IMAD.HI.U32 R7, R6, R177, RZ ;  /* 0x000000b106077227 */ /* 0x000fe200078e00ff */
[----:B------:R-:W-:-:S03]  /*19e0*/  IABS R178, R13 ;  /* 0x0000000d00b27213 */ /* 0x000fc60000000000 */
[----:B------:R-:W-:Y:S01]  /*19f0*/  @!P2 IMAD.IADD R175, R175, 0x1, -R3 ;  /* 0x00000001afafa824 */ /* 0x000fe200078e0a03 */
[----:B------:R-:W-:Y:S01]  /*1a00*/  ISETP.GE.AND P2, PT, R18, RZ, PT ;  /* 0x000000ff1200720c */ /* 0x000fe20003f46270 */
[----:B------:R-:W-:Y:S01]  /*1a10*/  IMAD.MOV R18, RZ, RZ, -R7 ;  /* 0x000000ffff127224 */ /* 0x000fe200078e0a07 */
[----:B------:R-:W-:Y:S01]  /*1a20*/  LOP3.LUT R7, R4, 0x130, RZ, 0xfc, !PT ;  /* 0x0000013004077812 */ /* 0x000fe200078efcff */
[----:B------:R-:W-:Y:S02]  /*1a30*/  IMAD.MOV R12, RZ, RZ, -R12 ;  /* 0x000000ffff0c7224 */ /* 0x000fe400078e0a0c */
[C---:B------:R-:W-:Y:S01]  /*1a40*/  IMAD R177, R3.reuse, R18, R177 ;  /* 0x0000001203b17224 */ /* 0x040fe200078e02b1 */
[----:B------:R-:W-:Y:S01]  /*1a50*/  IABS R179, R7 ;  /* 0x0000000700b37213 */ /* 0x000fe20000000000 */
[----:B------:R-:W-:Y:S02]  /*1a60*/  @!P5 IMAD.IADD R176, R176, 0x1, -R3 ;  /* 0x00000001b0b0d824 */ /* 0x000fe400078e0a03 */
[----:B------:R-:W-:Y:S01]  /*1a70*/  @!P4 IMAD.MOV R175, RZ, RZ, -R175 ;  /* 0x000000ffffafc224 */ /* 0x000fe200078e0aaf */
[C---:B------:R-:W-:Y:S01]  /*1a80*/  ISETP.GT.U32.AND P5, PT, R3.reuse, R177, PT ;  /* 0x000000b10300720c */ /* 0x040fe20003fa4070 */
[C---:B------:R-:W-:Y:S01]  /*1a90*/  IMAD R174, R3.reuse, R12, R174 ;  /* 0x0000000c03ae7224 */ /* 0x040fe200078e02ae */
[C---:B------:R-:W-:Y:S01]  /*1aa0*/  ISETP.GT.U32.AND P4, PT, R3.reuse, R171, PT ;  /* 0x000000ab0300720c */ /* 0x040fe20003f84070 */
[----:B------:R-:W-:Y:S01]  /*1ab0*/  @!P6 IMAD.MOV R176, RZ, RZ, -R176 ;  /* 0x000000ffffb0e224 */ /* 0x000fe200078e0ab0 */
[----:B------:R-:W-:Y:S01]  /*1ac0*/  LOP3.LUT R12, R4, 0x128, RZ, 0xfc, !PT ;  /* 0x00000128040c7812 */ /* 0x000fe200078efcff */
[----:B------:R-:W-:Y:S01]  /*1ad0*/  @!P0 IMAD.MOV R168, RZ, RZ, -R168 ;  /* 0x000000ffffa88224 */ /* 0x000fe200078e0aa8 */
[----:B------:R-:W-:-:S02]  /*1ae0*/  ISETP.GT.U32.AND P6, PT, R3, R174, PT ;  /* 0x000000ae0300720c */ /* 0x000fc40003fc4070 */
[----:B------:R-:W-:Y:S02]  /*1af0*/  ISETP.GE.AND P0, PT, R13, RZ, PT ;  /* 0x000000ff0d00720c */ /* 0x000fe40003f06270 */
[----:B------:R-:W-:-:S03]  /*1b00*/  IABS R207, R12 ;  /* 0x0000000c00cf7213 */ /* 0x000fc60000000000 */
[--C-:B------:R-:W-:Y:S02]  /*1b10*/  @!P5 IMAD.IADD R177, R177, 0x1, -R3.reuse ;  /* 0x00000001b1b1d824 */ /* 0x100fe400078e0a03 */
[----:B------:R-:W-:Y:S01]  /*1b20*/  @!P4 IMAD.IADD R171, R171, 0x1, -R3 ;  /* 0x00000001ababc824 */ /* 0x000fe200078e0a03 */
[----:B------:R-:W-:Y:S01]  /*1b30*/  ISETP.GE.AND P4, PT, R7, RZ, PT ;  /* 0x000000ff0700720c */ /* 0x000fe20003f86270 */
[----:B------:R-:W-:Y:S01]  /*1b40*/  IMAD.HI.U32 R7, R6, R178, RZ ;  /* 0x000000b206077227 */ /* 0x000fe200078e00ff */
[----:B------:R-:W-:-:S03]  /*1b50*/  ISETP.GT.U32.AND P5, PT, R3, R177, PT ;  /* 0x000000b10300720c */ /* 0x000fc60003fa4070 */
[----:B------:R-:W-:Y:S02]  /*1b60*/  IMAD.MOV R13, RZ, RZ, -R7 ;  /* 0x000000ffff0d7224 */ /* 0x000fe400078e0a07 */
[----:B------:R-:W-:Y:S02]  /*1b70*/  @!P6 IMAD.IADD R174, R174, 0x1, -R3 ;  /* 0x00000001aeaee824 */ /* 0x000fe400078e0a03 */
[----:B------:R-:W-:-:S03]  /*1b80*/  IMAD.HI.U32 R7, R6, R179, RZ ;  /* 0x000000b306077227 */ /* 0x000fc600078e00ff */
[C---:B------:R-:W-:Y:S01]  /*1b90*/  ISETP.GT.U32.AND P6, PT, R3.reuse, R174, PT ;  /* 0x000000ae0300720c */ /* 0x040fe20003fc4070 */
[----:B------:R-:W-:Y:S01]  /*1ba0*/  @!P2 IMAD.MOV R171, RZ, RZ, -R171 ;  /* 0x000000ffffaba224 */ /* 0x000fe200078e0aab */
[----:B------:R-:W-:Y:S01]  /*1bb0*/  ISETP.GE.AND P2, PT, R12, RZ, PT ;  /* 0x000000ff0c00720c */ /* 0x000fe20003f46270 */
[----:B------:R-:W-:Y:S01]  /*1bc0*/  IMAD R178, R3, R13, R178 ;  /* 0x0000000d03b27224 */ /* 0x000fe200078e02b2 */
[----:B------:R-:W-:Y:S01]  /*1bd0*/  LOP3.LUT R13, R4, 0x118, RZ, 0xfc, !PT ;  /* 0x00000118040d7812 */ /* 0x000fe200078efcff */
[----:B------:R-:W-:Y:S02]  /*1be0*/  IMAD.MOV R12, RZ, RZ, -R7 ;  /* 0x000000ffff0c7224 */ /* 0x000fe400078e0a07 */
[----:B------:R-:W-:Y:S01]  /*1bf0*/  IMAD.HI.U32 R7, R6, R207, RZ ;  /* 0x000000cf06077227 */ /* 0x000fe200078e00ff */
[----:B------:R-:W-:-:S03]  /*1c00*/  IABS R209, R13 ;  /* 0x0000000d00d17213 */ /* 0x000fc60000000000 */
[----:B------:R-:W-:Y:S01]  /*1c10*/  @!P5 IMAD.IADD R177, R177, 0x1, -R3 ;  /* 0x00000001b1b1d824 */ /* 0x000fe200078e0a03 */
[C---:B------:R-:W-:Y:S01]  /*1c20*/  ISETP.GT.U32.AND P5, PT, R3.reuse, R178, PT ;  /* 0x000000b20300720c */ /* 0x040fe20003fa4070 */
[----:B------:R-:W-:Y:S02]  /*1c30*/  IMAD R179, R3, R12, R179 ;  /* 0x0000000c03b37224 */ /* 0x000fe400078e02b3 */
[----:B------:R-:W-:-:S04]  /*1c40*/  IMAD.HI.U32 R12, R6, R180, RZ ;  /* 0x000000b4060c7227 */ /* 0x000fc800078e00ff */
[----:B------:R-:W-:Y:S02]  /*1c50*/  IMAD.MOV R18, RZ, RZ, -R7 ;  /* 0x000000ffff127224 */ /* 0x000fe400078e0a07 */
[----:B------:R-:W-:Y:S02]  /*1c60*/  IMAD.MOV R12, RZ, RZ, -R12 ;  /* 0x000000ffff0c7224 */ /* 0x000fe400078e0a0c */
[C---:B------:R-:W-:Y:S02]  /*1c70*/  IMAD R207, R3.reuse, R18, R207 ;  /* 0x0000001203cf7224 */ /* 0x040fe400078e02cf */
[C---:B------:R-:W-:Y:S02]  /*1c80*/  IMAD R180, R3.reuse, R12, R180 ;  /* 0x0000000c03b47224 */ /* 0x040fe400078e02b4 */
[--C-:B------:R-:W-:Y:S01]  /*1c90*/  @!P6 IMAD.IADD R174, R174, 0x1, -R3.reuse ;  /* 0x00000001aeaee824 */ /* 0x100fe200078e0a03 */
[C---:B------:R-:W-:Y:S01]  /*1ca0*/  ISETP.GT.U32.AND P6, PT, R3.reuse, R207, PT ;  /* 0x000000cf0300720c */ /* 0x040fe20003fc4070 */
[----:B------:R-:W-:Y:S01]  /*1cb0*/  @!P5 IMAD.IADD R178, R178, 0x1, -R3 ;  /* 0x00000001b2b2d824 */ /* 0x000fe200078e0a03 */
[C---:B------:R-:W-:Y:S01]  /*1cc0*/  ISETP.GT.U32.AND P5, PT, R3.reuse, R180, PT ;  /* 0x000000b40300720c */ /* 0x040fe20003fa4070 */
[----:B------:R-:W-:Y:S01]  /*1cd0*/  @!P1 IMAD.MOV R177, RZ, RZ, -R177 ;  /* 0x000000ffffb19224 */ /* 0x000fe200078e0ab1 */
[----:B------:R-:W-:Y:S01]  /*1ce0*/  ISETP.GT.U32.AND P1, PT, R3, R179, PT ;  /* 0x000000b30300720c */ /* 0x000fe20003f24070 */
[----:B------:R-:W-:-:S04]  /*1cf0*/  IMAD.HI.U32 R7, R6, R209, RZ ;  /* 0x000000d106077227 */ /* 0x000fc800078e00ff */
[----:B------:R-:W-:Y:S02]  /*1d00*/  IMAD.MOV R12, RZ, RZ, -R7 ;  /* 0x000000ffff0c7224 */ /* 0x000fe400078e0a07 */
[----:B------:R-:W-:-:S04]  /*1d10*/  IMAD.HI.U32 R7, R6, R181, RZ ;  /* 0x000000b506077227 */ /* 0x000fc800078e00ff */
[--C-:B------:R-:W-:Y:S02]  /*1d20*/  @!P6 IMAD.IADD R207, R207, 0x1, -R3.reuse ;  /* 0x00000001cfcfe824 */ /* 0x100fe400078e0a03 */
[----:B------:R-:W-:Y:S02]  /*1d30*/  @!P5 IMAD.IADD R180, R180, 0x1, -R3 ;  /* 0x00000001b4b4d824 */ /* 0x000fe400078e0a03 */
[C---:B------:R-:W-:Y:S01]  /*1d40*/  IMAD R209, R3.reuse, R12, R209 ;  /* 0x0000000c03d17224 */ /* 0x040fe200078e02d1 */
[----:B------:R-:W-:Y:S01]  /*1d50*/  ISETP.GT.U32.AND P5, PT, R3, R207, PT ;  /* 0x000000cf0300720c */ /* 0x000fe20003fa4070 */
[----:B------:R-:W-:Y:S01]  /*1d60*/  @!P1 IMAD.IADD R179, R179, 0x1, -R3 ;  /* 0x00000001b3b39824 */ /* 0x000fe200078e0a03 */
[C---:B------:R-:W-:Y:S01]  /*1d70*/  ISETP.GT.U32.AND P1, PT, R3.reuse, R178, PT ;  /* 0x000000b20300720c */ /* 0x040fe20003f24070 */
[----:B------:R-:W-:Y:S02]  /*1d80*/  IMAD.MOV R12, RZ, RZ, -R7 ;  /* 0x000000ffff0c7224 */ /* 0x000fe400078e0a07 */
[----:B------:R-:W-:Y:S01]  /*1d90*/  IMAD.HI.U32 R7, R6, R211, RZ ;  /* 0x000000d306077227 */ /* 0x000fe200078e00ff */
[----:B------:R-:W-:-:S03]  /*1da0*/  ISETP.GT.U32.AND P6, PT, R3, R179, PT ;  /* 0x000000b30300720c */ /* 0x000fc60003fc4070 */
[----:B------:R-:W-:Y:S02]  /*1db0*/  IMAD R181, R3, R12, R181 ;  /* 0x0000000c03b57224 */ /* 0x000fe400078e02b5 */
[----:B------:R-:W-:-:S04]  /*1dc0*/  IMAD.HI.U32 R12, R6, R184, RZ ;  /* 0x000000b8060c7227 */ /* 0x000fc800078e00ff */
[----:B------:R-:W-:Y:S01]  /*1dd0*/  @!P5 IMAD.IADD R207, R207, 0x1, -R3 ;  /* 0x00000001cfcfd824 */ /* 0x000fe200078e0a03 */
[----:B------:R-:W-:Y:S01]  /*1de0*/  ISETP.GT.U32.AND P5, PT, R3, R181, PT ;  /* 0x000000b50300720c */ /* 0x000fe20003fa4070 */
[----:B------:R-:W-:Y:S02]  /*1df0*/  IMAD.MOV R18, RZ, RZ, -R7 ;  /* 0x000000ffff127224 */ /* 0x000fe400078e0a07 */
[--C-:B------:R-:W-:Y:S01]  /*1e00*/  @!P6 IMAD.IADD R179, R179, 0x1, -R3.reuse ;  /* 0x00000001b3b3e824 */ /* 0x100fe200078e0a03 */
[----:B------:R-:W-:Y:S01]  /*1e10*/  ISETP.GE.AND P6, PT, R15, RZ, PT ;  /* 0x000000ff0f00720c */ /* 0x000fe20003fc6270 */
[----:B------:R-:W-:Y:S01]  /*1e20*/  IMAD.MOV R12, RZ, RZ, -R12 ;  /* 0x000000ffff0c7224 */ /* 0x000fe200078e0a0c */
[----:B------:R-:W-:Y:S01]  /*1e30*/  LOP3.LUT R15, R4, 0xf0, RZ, 0xfc, !PT ;  /* 0x000000f0040f7812 */ /* 0x000fe200078efcff */
[----:B------:R-:W-:Y:S01]  /*1e40*/  @!P3 IMAD.MOV R174, RZ, RZ, -R174 ;  /* 0x000000ffffaeb224 */ /* 0x000fe200078e0aae */
[C---:B------:R-:W-:Y:S01]  /*1e50*/  ISETP.GT.U32.AND P3, PT, R3.reuse, R180, PT ;  /* 0x000000b40300720c */ /* 0x040fe20003f64070 */
[--C-:B------:R-:W-:Y:S01]  /*1e60*/  @!P1 IMAD.IADD R178, R178, 0x1, -R3.reuse ;  /* 0x00000001b2b29824 */ /* 0x100fe200078e0a03 */
[----:B------:R-:W-:Y:S01]  /*1e70*/  IABS R185, R15 ;  /* 0x0000000f00b97213 */ /* 0x000fe20000000000 */
[C---:B------:R-:W-:Y:S01]  /*1e80*/  IMAD R184, R3.reuse, R12, R184 ;  /* 0x0000000c03b87224 */ /* 0x040fe200078e02b8 */
[----:B------:R-:W-:Y:S01]  /*1e90*/  ISETP.GT.U32.AND P1, PT, R3, R209, PT ;  /* 0x000000d10300720c */ /* 0x000fe20003f24070 */
[----:B------:R-:W-:-:S02]  /*1ea0*/  @!P5 IMAD.IADD R181, R181, 0x1, -R3 ;  /* 0x00000001b5b5d824 */ /* 0x000fc400078e0a03 */
[----:B------:R-:W-:-:S03]  /*1eb0*/  IMAD.HI.U32 R7, R6, R185, RZ ;  /* 0x000000b906077227 */ /* 0x000fc600078e00ff */
[----:B------:R-:W-:Y:S01]  /*1ec0*/  ISETP.GT.U32.AND P5, PT, R3, R181, PT ;  /* 0x000000b50300720c */ /* 0x000fe20003fa4070 */
[----:B------:R-:W-:Y:S02]  /*1ed0*/  IMAD.MOV R12, RZ, RZ, -R7 ;  /* 0x000000ffff0c7224 */ /* 0x000fe400078e0a07 */
[----:B------:R-:W-:Y:S01]  /*1ee0*/  @!P3 IMAD.IADD R180, R180, 0x1, -R3 ;  /* 0x00000001b4b4b824 */ /* 0x000fe200078e0a03 */
[----:B------:R-:W-:Y:S01]  /*1ef0*/  ISETP.GE.AND P3, PT, R13, RZ, PT ;  /* 0x000000ff0d00720c */ /* 0x000fe20003f66270 */
[----:B------:R-:W-:Y:S01]  /*1f00*/  IMAD R185, R3, R12, R185 ;  /* 0x0000000c03b97224 */ /* 0x000fe200078e02b9 */
[----:B------:R-:W-:Y:S01]  /*1f10*/  LOP3.LUT R13, R4, 0xe8, RZ, 0xfc, !PT ;  /* 0x000000e8040d7812 */ /* 0x000fe200078efcff */
[--C-:B------:R-:W-:Y:S01]  /*1f20*/  @!P1 IMAD.IADD R209, R209, 0x1, -R3.reuse ;  /* 0x00000001d1d19824 */ /* 0x100fe200078e0a03 */
[----:B------:R-:W-:Y:S01]  /*1f30*/  ISETP.GE.AND P1, PT, R21, RZ, PT ;  /* 0x000000ff1500720c */ /* 0x000fe20003f26270 */
[----:B------:R-:W-:Y:S01]  /*1f40*/  @!P0 IMAD.MOV R178, RZ, RZ, -R178 ;  /* 0x000000ffffb28224 */ /* 0x000fe200078e0ab2 */
[----:B------:R-:W-:Y:S01]  /*1f50*/  IABS R215, R13 ;  /* 0x0000000d00d77213 */ /* 0x000fe20000000000 */
[----:B------:R-:W-:Y:S01]  /*1f60*/  @!P6 IMAD.MOV R180, RZ, RZ, -R180 ;  /* 0x000000ffffb4e224 */ /* 0x000fe200078e0ab4 */
[----:B------:R-:W-:Y:S01]  /*1f70*/  ISETP.GT.U32.AND P0, PT, R3, R209, PT ;  /* 0x000000d10300720c */ /* 0x000fe20003f04070 */
[----:B------:R-:W-:Y:S01]  /*1f80*/  @!P5 IMAD.IADD R181, R181, 0x1, -R3 ;  /* 0x00000001b5b5d824 */ /* 0x000fe200078e0a03 */
[C---:B------:R-:W-:Y:S01]  /*1f90*/  ISETP.GT.U32.AND P5, PT, R3.reuse, R185, PT ;  /* 0x000000b90300720c */ /* 0x040fe20003fa4070 */
[C---:B------:R-:W-:Y:S01]  /*1fa0*/  IMAD R211, R3.reuse, R18, R211 ;  /* 0x0000001203d37224 */ /* 0x040fe200078e02d3 */
[----:B------:R-:W-:Y:S01]  /*1fb0*/  ISETP.GT.U32.AND P6, PT, R3, R184, PT ;  /* 0x000000b80300720c */ /* 0x000fe20003fc4070 */
[----:B------:R-:W-:Y:S01]  /*1fc0*/  IMAD.HI.U32 R7, R6, R215, RZ ;  /* 0x000000d706077227 */ /* 0x000fe200078e00ff */
[----:B------:R-:W-:-:S03]  /*1fd0*/  LOP3.LUT R21, R4, 0xe0, RZ, 0xfc, !PT ;  /* 0x000000e004157812 */ /* 0x000fc600078efcff */
[----:B------:R-:W-:Y:S01]  /*1fe0*/  @!P4 IMAD.MOV R179, RZ, RZ, -R179 ;  /* 0x000000ffffb3c224 */ /* 0x000fe200078e0ab3 */
[----:B------:R-:W-:Y:S01]  /*1ff0*/  IABS R186, R21 ;  /* 0x0000001500ba7213 */ /* 0x000fe20000000000 */
[----:B------:R-:W-:Y:S01]  /*2000*/  IMAD.MOV R12, RZ, RZ, -R7 ;  /* 0x000000ffff0c7224 */ /* 0x000fe200078e0a07 */
[----:B------:R-:W-:Y:S01]  /*2010*/  ISETP.GT.U32.AND P4, PT, R3, R211, PT ;  /* 0x000000d30300720c */ /* 0x000fe20003f84070 */
[--C-:B------:R-:W-:Y:S01]  /*2020*/  @!P0 IMAD.IADD R209, R209, 0x1, -R3.reuse ;  /* 0x00000001d1d18824 */ /* 0x100fe200078e0a03 */
[----:B------:R-:W-:Y:S01]  /*2030*/  ISETP.GE.AND P0, PT, R25, RZ, PT ;  /* 0x000000ff1900720c */ /* 0x000fe20003f06270 */
[----:B------:R-:W-:Y:S01]  /*2040*/  @!P5 IMAD.IADD R185, R185, 0x1, -R3 ;  /* 0x00000001b9b9d824 */ /* 0x000fe200078e0a03 */
[----:B------:R-:W-:Y:S01]  /*2050*/  LOP3.LUT R25, R4, 0x60, RZ, 0xfc, !PT ;  /* 0x0000006004197812 */ /* 0x000fe200078efcff */
[----:B------:R-:W-:-:S03]  /*2060*/  IMAD.HI.U32 R7, R6, R186, RZ ;  /* 0x000000ba06077227 */ /* 0x000fc600078e00ff */
[C---:B------:R-:W-:Y:S01]  /*2070*/  ISETP.GT.U32.AND P5, PT, R3.reuse, R185, PT ;  /* 0x000000b90300720c */ /* 0x040fe20003fa4070 */
[----:B------:R-:W-:Y:S02]  /*2080*/  @!P6 IMAD.IADD R184, R184, 0x1, -R3 ;  /* 0x00000001b8b8e824 */ /* 0x000fe400078e0a03 */
[----:B------:R-:W-:Y:S02]  /*2090*/  IMAD.MOV R7, RZ, RZ, -R7 ;  /* 0x000000ffff077224 */ /* 0x000fe400078e0a07 */
[----:B------:R-:W-:Y:S01]  /*20a0*/  @!P3 IMAD.MOV R209, RZ, RZ, -R209 ;  /* 0x000000ffffd1b224 */ /* 0x000fe200078e0ad1 */
[C---:B------:R-:W-:Y:S01]  /*20b0*/  ISETP.GT.U32.AND P3, PT, R3.reuse, R184, PT ;  /* 0x000000b80300720c */ /* 0x040fe20003f64070 */
[----:B------:R-:W-:Y:S02]  /*20c0*/  IMAD R186, R3, R7, R186 ;  /* 0x0000000703ba7224 */ /* 0x000fe400078e02ba */
[----:B------:R-:W-:Y:S01]  /*20d0*/  @!P4 IMAD.IADD R211, R211, 0x1, -R3 ;  /* 0x00000001d3d3c824 */ /* 0x000fe200078e0a03 */
[----:B------:R-:W-:Y:S01]  /*20e0*/  ISETP.GE.AND P4, PT, R15, RZ, PT ;  /* 0x000000ff0f00720c */ /* 0x000fe20003f86270 */
[----:B------:R-:W-:Y:S01]  /*20f0*/  @!P2 IMAD.MOV R207, RZ, RZ, -R207 ;  /* 0x000000ffffcfa224 */ /* 0x000fe200078e0acf */
[----:B------:R-:W-:Y:S01]  /*2100*/  ISETP.GE.AND P2, PT, R24, RZ, PT ;  /* 0x000000ff1800720c */ /* 0x000fe20003f46270 */
[----:B------:R-:W-:Y:S01]  /*2110*/  @!P5 IMAD.IADD R185, R185, 0x1, -R3 ;  /* 0x00000001b9b9d824 */ /* 0x000fe200078e0a03 */
[C---:B------:R-:W-:Y:S01]  /*2120*/  ISETP.GT.U32.AND P5, PT, R3.reuse, R186, PT ;  /* 0x000000ba0300720c */ /* 0x040fe20003fa4070 */
[C---:B------:R-:W-:Y:S01]  /*2130*/  IMAD R215, R3.reuse, R12, R215 ;  /* 0x0000000c03d77224 */ /* 0x040fe200078e02d7 */
[----:B------:R-:W-:Y:S01]  /*2140*/  ISETP.GT.U32.AND P6, PT, R3, R211, PT ;  /* 0x000000d30300720c */ /* 0x000fe20003fc4070 */
[----:B------:R-:W-:Y:S01]  /*2150*/  @!P1 IMAD.MOV R181, RZ, RZ, -R181 ;  /* 0x000000ffffb59224 */ /* 0x000fe200078e0ab5 */
[----:B------:R-:W-:Y:S01]  /*2160*/  LOP3.LUT R15, R4, 0xd8, RZ, 0xfc, !PT ;  /* 0x000000d8040f7812 */ /* 0x000fe200078efcff */
[----:B------:R-:W-:Y:S01]  /*2170*/  @!P3 IMAD.IADD R184, R184, 0x1, -R3 ;  /* 0x00000001b8b8b824 */ /* 0x000fe200078e0a03 */
[----:B------:R-:W-:-:S02]  /*2180*/  LOP3.LUT R24, R4, 0xd0, RZ, 0xfc, !PT ;  /* 0x000000d004187812 */ /* 0x000fc400078efcff */
[----:B------:R-:W-:Y:S01]  /*2190*/  IABS R217, R15 ;  /* 0x0000000f00d97213 */ /* 0x000fe20000000000 */
[----:B------:R-:W-:Y:S01]  /*21a0*/  @!P0 IMAD.MOV R184, RZ, RZ, -R184 ;  /* 0x000000ffffb88224 */ /* 0x000fe200078e0ab8 */
[----:B------:R-:W-:Y:S01]  /*21b0*/  IABS R187, R24 ;  /* 0x0000001800bb7213 */ /* 0x000fe20000000000 */
[----:B------:R-:W-:Y:S01]  /*21c0*/  @!P4 IMAD.MOV R185, RZ, RZ, -R185 ;  /* 0x000000ffffb9c224 */ /* 0x000fe200078e0ab9 */
[----:B------:R-:W-:Y:S01]  /*21d0*/  ISETP.GE.AND P3, PT, R13, RZ, PT ;  /* 0x000000ff0d00720c */ /* 0x000fe20003f66270 */
[----:B------:R-:W-:Y:S01]  /*21e0*/  @!P5 IMAD.IADD R186, R186, 0x1, -R3 ;  /* 0x00000001babad824 */ /* 0x000fe200078e0a03 */
[----:B------:R-:W-:Y:S01]  /*21f0*/  LOP3.LUT R13, R4, 0xc8, RZ, 0xfc, !PT ;  /* 0x000000c8040d7812 */ /* 0x000fe200078efcff */
[C---:B------:R-:W-:Y:S01]  /*2200*/  IMAD.HI.U32 R7, R6.reuse, R217, RZ ;  /* 0x000000d906077227 */ /* 0x040fe200078e00ff */
[----:B------:R-:W-:Y:S02]  /*2210*/  ISETP.GE.AND P0, PT, R15, RZ, PT ;  /* 0x000000ff0f00720c */ /* 0x000fe40003f06270 */
[----:B------:R-:W-:Y:S01]  /*2220*/  IABS R219, R13 ;  /* 0x0000000d00db7213 */ /* 0x000fe20000000000 */
[----:B------:R-:W-:Y:S01]  /*2230*/  IMAD.HI.U32 R12, R6, R187, RZ ;  /* 0x000000bb060c7227 */ /* 0x000fe200078e00ff */
[----:B------:R-:W-:-:S02]  /*2240*/  ISETP.GT.U32.AND P5, PT, R3, R186, PT ;  /* 0x000000ba0300720c */ /* 0x000fc40003fa4070 */
[----:B------:R-:W-:Y:S01]  /*2250*/  LOP3.LUT R15, R4, 0xb0, RZ, 0xfc, !PT ;  /* 0x000000b0040f7812 */ /* 0x000fe200078efcff */
[----:B------:R-:W-:Y:S01]  /*2260*/  @!P6 IMAD.IADD R211, R211, 0x1, -R3 ;  /* 0x00000001d3d3e824 */ /* 0x000fe200078e0a03 */
[----:B------:R-:W-:Y:S01]  /*2270*/  ISETP.GT.U32.AND P6, PT, R3, R215, PT ;  /* 0x000000d70300720c */ /* 0x000fe20003fc4070 */
[----:B------:R-:W-:Y:S01]  /*2280*/  IMAD.MOV R18, RZ, RZ, -R7 ;  /* 0x000000ffff127224 */ /* 0x000fe200078e0a07 */
[----:B------:R-:W-:Y:S01]  /*2290*/  IABS R189, R15 ;  /* 0x0000000f00bd7213 */ /* 0x000fe20000000000 */
[----:B------:R-:W-:Y:S02]  /*22a0*/  IMAD.MOV R12, RZ, RZ, -R12 ;  /* 0x000000ffff0c7224 */ /* 0x000fe400078e0a0c */
[----:B------:R-:W-:-:S04]  /*22b0*/  IMAD.HI.U32 R7, R6, R219, RZ ;  /* 0x000000db06077227 */ /* 0x000fc800078e00ff */
[----:B------:R-:W-:Y:S02]  /*22c0*/  IMAD R187, R3, R12, R187 ;  /* 0x0000000c03bb7224 */ /* 0x000fe400078e02bb */
[----:B------:R-:W-:Y:S02]  /*22d0*/  IMAD.MOV R12, RZ, RZ, -R7 ;  /* 0x000000ffff0c7224 */ /* 0x000fe400078e0a07 */
[----:B------:R-:W-:Y:S01]  /*22e0*/  @!P6 IMAD.IADD R215, R215, 0x1, -R3 ;  /* 0x00000001d7d7e824 */ /* 0x000fe200078e0a03 */
[----:B------:R-:W-:Y:S01]  /*22f0*/  ISETP.GE.AND P6, PT, R21, RZ, PT ;  /* 0x000000ff1500720c */ /* 0x000fe20003fc6270 */
[C---:B------:R-:W-:Y:S01]  /*2300*/  IMAD R219, R3.reuse, R12, R219 ;  /* 0x0000000c03db7224 */ /* 0x040fe200078e02db */
[----:B------:R-:W-:Y:S01]  /*2310*/  LOP3.LUT R21, R4, 0xc0, RZ, 0xfc, !PT ;  /* 0x000000c004157812 */ /* 0x000fe200078efcff */
[----:B------:R-:W-:Y:S01]  /*2320*/  @!P5 IMAD.IADD R186, R186, 0x1, -R3 ;  /* 0x00000001babad824 */ /* 0x000fe200078e0a03 */
[C---:B------:R-:W-:Y:S01]  /*2330*/  ISETP.GT.U32.AND P4, PT, R3.reuse, R187, PT ;  /* 0x000000bb0300720c */ /* 0x040fe20003f84070 */
[C---:B------:R-:W-:Y:S01]  /*2340*/  IMAD R217, R3.reuse, R18, R217 ;  /* 0x0000001203d97224 */ /* 0x040fe200078e02d9 */
[----:B------:R-:W-:Y:S01]  /*2350*/  ISETP.GT.U32.AND P5, PT, R3, R219, PT ;  /* 0x000000db0300720c */ /* 0x000fe20003fa4070 */
[----:B------:R-:W-:Y:S01]  /*2360*/  @!P2 IMAD.MOV R211, RZ, RZ, -R211 ;  /* 0x000000ffffd3a224 */ /* 0x000fe200078e0ad3 */
[----:B------:R-:W-:-:S02]  /*2370*/  IABS R188, R21 ;  /* 0x0000001500bc7213 */ /* 0x000fc40000000000 */
[C---:B------:R-:W-:Y:S02]  /*2380*/  ISETP.GT.U32.AND P1, PT, R3.reuse, R215, PT ;  /* 0x000000d70300720c */ /* 0x040fe40003f24070 */
[----:B------:R-:W-:Y:S01]  /*2390*/  ISETP.GT.U32.AND P2, PT, R3, R217, PT ;  /* 0x000000d90300720c */ /* 0x000fe20003f44070 */
[----:B------:R-:W-:Y:S01]  /*23a0*/  IMAD.HI.U32 R7, R6, R188, RZ ;  /* 0x000000bc06077227 */ /* 0x000fe200078e00ff */
[----:B------:R-:W-:-:S03]  /*23b0*/  LOP3.LUT R18, R4, 0x98, RZ, 0xfc, !PT ;  /* 0x0000009804127812 */ /* 0x000fc600078efcff */
[----:B------:R-:W-:Y:S01]  /*23c0*/  IMAD.MOV R7, RZ, RZ, -R7 ;  /* 0x000000ffff077224 */ /* 0x000fe200078e0a07 */
[----:B------:R-:W-:Y:S01]  /*23d0*/  IABS R225, R18 ;  /* 0x0000001200e17213 */ /* 0x000fe20000000000 */
[----:B------:R-:W-:Y:S02]  /*23e0*/  @!P5 IMAD.IADD R219, R219, 0x1, -R3 ;  /* 0x00000001dbdbd824 */ /* 0x000fe400078e0a03 */
[C---:B------:R-:W-:Y:S02]  /*23f0*/  IMAD R188, R3.reuse, R7, R188 ;  /* 0x0000000703bc7224 */ /* 0x040fe400078e02bc */
[----:B------:R-:W-:Y:S01]  /*2400*/  IMAD.HI.U32 R7, R6, R189, RZ ;  /* 0x000000bd06077227 */ /* 0x000fe200078e00ff */
[----:B------:R-:W-:-:S03]  /*2410*/  ISETP.GT.U32.AND P5, PT, R3, R219, PT ;  /* 0x000000db0300720c */ /* 0x000fc60003fa4070 */
[----:B------:R-:W-:Y:S02]  /*2420*/  @!P4 IMAD.IADD R187, R187, 0x1, -R3 ;  /* 0x00000001bbbbc824 */ /* 0x000fe400078e0a03 */
[----:B------:R-:W-:Y:S02]  /*2430*/  IMAD.MOV R12, RZ, RZ, -R7 ;  /* 0x000000ffff0c7224 */ /* 0x000fe400078e0a07 */
[----:B------:R-:W-:Y:S01]  /*2440*/  @!P1 IMAD.IADD R215, R215, 0x1, -R3 ;  /* 0x00000001d7d79824 */ /* 0x000fe200078e0a03 */
[C---:B------:R-:W-:Y:S01]  /*2450*/  ISETP.GT.U32.AND P4, PT, R3.reuse, R187, PT ;  /* 0x000000bb0300720c */ /* 0x040fe20003f84070 */
[----:B------:R-:W-:Y:S01]  /*2460*/  IMAD R189, R3, R12, R189 ;  /* 0x0000000c03bd7224 */ /* 0x000fe200078e02bd */
[----:B------:R-:W-:Y:S01]  /*2470*/  ISETP.GE.AND P1, PT, R24, RZ, PT ;  /* 0x000000ff1800720c */ /* 0x000fe20003f26270 */
[--C-:B------:R-:W-:Y:S01]  /*2480*/  @!P2 IMAD.IADD R217, R217, 0x1, -R3.reuse ;  /* 0x00000001d9d9a824 */ /* 0x100fe200078e0a03 */
[----:B------:R-:W-:Y:S01]  /*2490*/  ISETP.GE.AND P2, PT, R13, RZ, PT ;  /* 0x000000ff0d00720c */ /* 0x000fe20003f46270 */
[----:B------:R-:W-:Y:S01]  /*24a0*/  @!P5 IMAD.IADD R219, R219, 0x1, -R3 ;  /* 0x00000001dbdbd824 */ /* 0x000fe200078e0a03 */
[C---:B------:R-:W-:Y:S01]  /*24b0*/  ISETP.GT.U32.AND P5, PT, R3.reuse, R189, PT ;  /* 0x000000bd0300720c */ /* 0x040fe20003fa4070 */
[----:B------:R-:W-:Y:S01]  /*24c0*/  @!P3 IMAD.MOV R215, RZ, RZ, -R215 ;  /* 0x000000ffffd7b224 */ /* 0x000fe200078e0ad7 */
[----:B------:R-:W-:Y:S01]  /*24d0*/  LOP3.LUT R13, R4, 0xa8, RZ, 0xfc, !PT ;  /* 0x000000a8040d7812 */ /* 0x000fe200078efcff */
[----:B------:R-:W-:Y:S01]  /*24e0*/  @!P6 IMAD.MOV R186, RZ, RZ, -R186 ;  /* 0x000000ffffbae224 */ /* 0x000fe200078e0aba */
[----:B------:R-:W-:-:S02]  /*24f0*/  ISETP.GT.U32.AND P3, PT, R3, R217, PT ;  /* 0x000000d90300720c */ /* 0x000fc40003f64070 */
[----:B------:R-:W-:Y:S01]  /*2500*/  IABS R223, R13 ;  /* 0x0000000d00df7213 */ /* 0x000fe20000000000 */
[--C-:B------:R-:W-:Y:S01]  /*2510*/  @!P4 IMAD.IADD R187, R187, 0x1, -R3.reuse ;  /* 0x00000001bbbbc824 */ /* 0x100fe200078e0a03 */
[----:B------:R-:W-:Y:S02]  /*2520*/  ISETP.GE.AND P4, PT, R15, RZ, PT ;  /* 0x000000ff0f00720c */ /* 0x000fe40003f86270 */
[----:B------:R-:W-:Y:S01]  /*2530*/  LOP3.LUT R15, R4, 0xa0, RZ, 0xfc, !PT ;  /* 0x000000a0040f7812 */ /* 0x000fe200078efcff */
[----:B------:R-:W-:Y:S01]  /*2540*/  IMAD.HI.U32 R7, R6, R223, RZ ;  /* 0x000000df06077227 */ /* 0x000fe200078e00ff */
[----:B------:R-:W-:Y:S02]  /*2550*/  ISETP.GE.AND P6, PT, R21, RZ, PT ;  /* 0x000000ff1500720c */ /* 0x000fe40003fc6270 */
[----:B------:R-:W-:Y:S01]  /*2560*/  IABS R190, R15 ;  /* 0x0000000f00be7213 */ /* 0x000fe20000000000 */
[----:B------:R-:W-:Y:S01]  /*2570*/  @!P5 IMAD.IADD R189, R189, 0x1, -R3 ;  /* 0x00000001bdbdd824 */ /* 0x000fe200078e0a03 */
[----:B------:R-:W-:Y:S01]  /*2580*/  LOP3.LUT R21, R4, 0x68, RZ, 0xfc, !PT ;  /* 0x0000006804157812 */ /* 0x000fe200078efcff */
[----:B------:R-:W-:-:S02]  /*2590*/  IMAD.MOV R12, RZ, RZ, -R7 ;  /* 0x000000ffff0c7224 */ /* 0x000fc400078e0a07 */
[----:B------:R-:W-:Y:S01]  /*25a0*/  IMAD.HI.U32 R7, R6, R190, RZ ;  /* 0x000000be06077227 */ /* 0x000fe200078e00ff */
[----:B------:R-:W-:Y:S02]  /*25b0*/  ISETP.GT.U32.AND P5, PT, R3, R189, PT ;  /* 0x000000bd0300720c */ /* 0x000fe40003fa4070 */
[----:B------:R-:W-:Y:S01]  /*25c0*/  IABS R231, R21 ;  /* 0x0000001500e77213 */ /* 0x000fe20000000000 */
[----:B------:R-:W-:Y:S01]  /*25d0*/  @!P3 IMAD.IADD R217, R217, 0x1, -R3 ;  /* 0x00000001d9d9b824 */ /* 0x000fe200078e0a03 */
[C---:B------:R-:W-:Y:S01]  /*25e0*/  ISETP.GT.U32.AND P3, PT, R3.reuse, R188, PT ;  /* 0x000000bc0300720c */ /* 0x040fe20003f64070 */
[----:B------:R-:W-:Y:S02]  /*25f0*/  IMAD.MOV R7, RZ, RZ, -R7 ;  /* 0x000000ffff077224 */ /* 0x000fe400078e0a07 */
[C---:B------:R-:W-:Y:S02]  /*2600*/  IMAD R223, R3.reuse, R12, R223 ;  /* 0x0000000c03df7224 */ /* 0x040fe400078e02df */
[----:B------:R-:W-:-:S02]  /*2610*/  IMAD R190, R3, R7, R190 ;  /* 0x0000000703be7224 */ /* 0x000fc400078e02be */
[----:B------:R-:W-:-:S04]  /*2620*/  IMAD.HI.U32 R12, R6, R225, RZ ;  /* 0x000000e1060c7227 */ /* 0x000fc800078e00ff */
[--C-:B------:R-:W-:Y:S01]  /*2630*/  @!P5 IMAD.IADD R189, R189, 0x1, -R3.reuse ;  /* 0x00000001bdbdd824 */ /* 0x100fe200078e0a03 */
[----:B------:R-:W-:Y:S01]  /*2640*/  ISETP.GT.U32.AND P5, PT, R3, R190, PT ;  /* 0x000000be0300720c */ /* 0x000fe20003fa4070 */
[----:B------:R-:W-:Y:S02]  /*2650*/  @!P3 IMAD.IADD R188, R188, 0x1, -R3 ;  /* 0x00000001bcbcb824 */ /* 0x000fe400078e0a03 */
[----:B------:R-:W-:Y:S01]  /*2660*/  @!P0 IMAD.MOV R217, RZ, RZ, -R217 ;  /* 0x000000ffffd98224 */ /* 0x000fe200078e0ad9 */
[----:B------:R-:W-:Y:S01]  /*2670*/  ISETP.GE.AND P0, PT, R13, RZ, PT ;  /* 0x000000ff0d00720c */ /* 0x000fe20003f06270 */
[----:B------:R-:W-:Y:S01]  /*2680*/  IMAD.MOV R12, RZ, RZ, -R12 ;  /* 0x000000ffff0c7224 */ /* 0x000fe200078e0a0c */
[C---:B------:R-:W-:Y:S01]  /*2690*/  ISETP.GT.U32.AND P3, PT, R3.reuse, R188, PT ;  /* 0x000000bc0300720c */ /* 0x040fe20003f64070 */
[----:B------:R-:W-:Y:S01]  /*26a0*/  @!P1 IMAD.MOV R187, RZ, RZ, -R187 ;  /* 0x000000ffffbb9224 */ /* 0x000fe200078e0abb */
[----:B------:R-:W-:Y:S01]  /*26b0*/  LOP3.LUT R13, R4, 0x90, RZ, 0xfc, !PT ;  /* 0x00000090040d7812 */ /* 0x000fe200078efcff */
[C---:B------:R-:W-:Y:S01]  /*26c0*/  IMAD R225, R3.reuse, R12, R225 ;  /* 0x0000000c03e17224 */ /* 0x040fe200078e02e1 */
[----:B------:R-:W-:Y:S01]  /*26d0*/  ISETP.GT.U32.AND P1, PT, R3, R223, PT ;  /* 0x000000df0300720c */ /* 0x000fe20003f24070 */
[----:B------:R-:W-:Y:S01]  /*26e0*/  @!P2 IMAD.MOV R219, RZ, RZ, -R219 ;  /* 0x000000ffffdba224 */ /* 0x000fe200078e0adb */
[----:B------:R-:W-:Y:S01]  /*26f0*/  IABS R191, R13 ;  /* 0x0000000d00bf7213 */ /* 0x000fe20000000000 */
[----:B------:R-:W-:Y:S01]  /*2700*/  @!P5 IMAD.IADD R190, R190, 0x1, -R3 ;  /* 0x00000001bebed824 */ /* 0x000fe200078e0a03 */
[----:B------:R-:W-:Y:S01]  /*2710*/  LOP3.LUT R12, R4, 0x88, RZ, 0xfc, !PT ;  /* 0x00000088040c7812 */ /* 0x000fe200078efcff */
[----:B------:R-:W-:Y:S01]  /*2720*/  @!P4 IMAD.MOV R189, RZ, RZ, -R189 ;  /* 0x000000ffffbdc224 */ /* 0x000fe200078e0abd */
[----:B------:R-:W-:Y:S01]  /*2730*/  ISETP.GE.AND P2, PT, R15, RZ, PT ;  /* 0x000000ff0f00720c */ /* 0x000fe20003f46270 */
[----:B------:R-:W-:Y:S01]  /*2740*/  IMAD.HI.U32 R7, R6, R191, RZ ;  /* 0x000000bf06077227 */ /* 0x000fe200078e00ff */
[----:B------:R-:W-:-:S02]  /*2750*/  IABS R227, R12 ;  /* 0x0000000c00e37213 */ /* 0x000fc40000000000 */
[----:B------:R-:W-:Y:S01]  /*2760*/  ISETP.GT.U32.AND P5, PT, R3, R190, PT ;  /* 0x000000be0300720c */ /* 0x000fe20003fa4070 */
[----:B------:R-:W-:Y:S01]  /*2770*/  @!P3 IMAD.IADD R188, R188, 0x1, -R3 ;  /* 0x00000001bcbcb824 */ /* 0x000fe200078e0a03 */
[----:B------:R-:W-:Y:S01]  /*2780*/  ISETP.GE.AND P3, PT, R18, RZ, PT ;  /* 0x000000ff1200720c */ /* 0x000fe20003f66270 */
[----:B------:R-:W-:Y:S01]  /*2790*/  IMAD.MOV R18, RZ, RZ, -R7 ;  /* 0x000000ffff127224 */ /* 0x000fe200078e0a07 */
[----:B------:R-:W-:Y:S01]  /*27a0*/  LOP3.LUT R15, R4, 0x80, RZ, 0xfc, !PT ;  /* 0x00000080040f7812 */ /* 0x000fe200078efcff */
[----:B------:R-:W-:Y:S01]  /*27b0*/  IMAD.HI.U32 R7, R6, R227, RZ ;  /* 0x000000e306077227 */ /* 0x000fe200078e00ff */
[----:B------:R-:W-:Y:S02]  /*27c0*/  ISETP.GE.AND P4, PT, R13, RZ, PT ;  /* 0x000000ff0d00720c */ /* 0x000fe40003f86270 */
[----:B------:R-:W-:Y:S01]  /*27d0*/  IABS R192, R15 ;  /* 0x0000000f00c07213 */ /* 0x000fe20000000000 */
[----:B------:R-:W-:Y:S02]  /*27e0*/  @!P1 IMAD.IADD R223, R223, 0x1, -R3 ;  /* 0x00000001dfdf9824 */ /* 0x000fe400078e0a03 */
[----:B------:R-:W-:-:S02]  /*27f0*/  IMAD R191, R3, R18, R191 ;  /* 0x0000001203bf7224 */ /* 0x000fc400078e02bf */
[----:B------:R-:W-:Y:S01]  /*2800*/  IMAD.MOV R18, RZ, RZ, -R7 ;  /* 0x000000ffff127224 */ /* 0x000fe200078e0a07 */
[C---:B------:R-:W-:Y:S01]  /*2810*/  ISETP.GT.U32.AND P1, PT, R3.reuse, R223, PT ;  /* 0x000000df0300720c */ /* 0x040fe20003f24070 */
[----:B------:R-:W-:Y:S01]  /*2820*/  @!P6 IMAD.MOV R188, RZ, RZ, -R188 ;  /* 0x000000ffffbce224 */ /* 0x000fe200078e0abc */
[C---:B------:R-:W-:Y:S01]  /*2830*/  ISETP.GT.U32.AND P6, PT, R3.reuse, R225, PT ;  /* 0x000000e10300720c */ /* 0x040fe20003fc4070 */
[----:B------:R-:W-:Y:S01]  /*2840*/  @!P5 IMAD.IADD R190, R190, 0x1, -R3 ;  /* 0x00000001bebed824 */ /* 0x000fe200078e0a03 */
[C---:B------:R-:W-:Y:S01]  /*2850*/  ISETP.GT.U32.AND P5, PT, R3.reuse, R191, PT ;  /* 0x000000bf0300720c */ /* 0x040fe20003fa4070 */
[----:B------:R-:W-:Y:S01]  /*2860*/  IMAD R227, R3, R18, R227 ;  /* 0x0000001203e37224 */ /* 0x000fe200078e02e3 */
[----:B------:R-:W-:Y:S01]  /*2870*/  LOP3.LUT R7, R4, 0x70, RZ, 0xfc, !PT ;  /* 0x0000007004077812 */ /* 0x000fe200078efcff */
[----:B------:R-:W-:-:S03]  /*2880*/  @!P2 IMAD.MOV R190, RZ, RZ, -R190 ;  /* 0x000000ffffbea224 */ /* 0x000fc600078e0abe */
[----:B------:R-:W-:Y:S02]  /*2890*/  ISETP.GT.U32.AND P2, PT, R3, R227, PT ;  /* 0x000000e30300720c */ /* 0x000fe40003f44070 */
[----:B------:R-:W-:Y:S01]  /*28a0*/  IABS R193, R7 ;  /* 0x0000000700c17213 */ /* 0x000fe20000000000 */
[--C-:B------:R-:W-:Y:S01]  /*28b0*/  @!P1 IMAD.IADD R223, R223, 0x1, -R3.reuse ;  /* 0x00000001dfdf9824 */ /* 0x100fe200078e0a03 */
[----:B------:R-:W-:Y:S01]  /*28c0*/  ISETP.GE.AND P1, PT, R12, RZ, PT ;  /* 0x000000ff0c00720c */ /* 0x000fe20003f26270 */
[--C-:B------:R-:W-:Y:S02]  /*28d0*/  @!P6 IMAD.IADD R225, R225, 0x1, -R3.reuse ;  /* 0x00000001e1e1e824 */ /* 0x100fe400078e0a03 */
[----:B------:R-:W-:Y:S02]  /*28e0*/  @!P5 IMAD.IADD R191, R191, 0x1, -R3 ;  /* 0x00000001bfbfd824 */ /* 0x000fe400078e0a03 */
[----:B------:R-:W-:Y:S01]  /*28f0*/  IMAD.HI.U32 R12, R6, R192, RZ ;  /* 0x000000c0060c7227 */ /* 0x000fe200078e00ff */
[----:B------:R-:W-:-:S02]  /*2900*/  ISETP.GT.U32.AND P6, PT, R3, R225, PT ;  /* 0x000000e10300720c */ /* 0x000fc40003fc4070 */
[----:B------:R-:W-:Y:S01]  /*2910*/  ISETP.GT.U32.AND P5, PT, R3, R191, PT ;  /* 0x000000bf0300720c */ /* 0x000fe20003fa4070 */
[----:B------:R-:W-:Y:S02]  /*2920*/  @!P2 IMAD.IADD R227, R227, 0x1, -R3 ;  /* 0x00000001e3e3a824 */ /* 0x000fe400078e0a03 */
[----:B------:R-:W-:Y:S02]  /*2930*/  IMAD.MOV R12, RZ, RZ, -R12 ;  /* 0x000000ffff0c7224 */ /* 0x000fe400078e0a0c */
[----:B------:R-:W-:Y:S01]  /*2940*/  @!P0 IMAD.MOV R223, RZ, RZ, -R223 ;  /* 0x000000ffffdf8224 */ /* 0x000fe200078e0adf */
[----:B------:R-:W-:Y:S01]  /*2950*/  ISETP.GE.AND P0, PT, R15, RZ, PT ;  /* 0x000000ff0f00720c */ /* 0x000fe20003f06270 */
[C---:B------:R-:W-:Y:S01]  /*2960*/  IMAD R192, R3.reuse, R12, R192 ;  /* 0x0000000c03c07224 */ /* 0x040fe200078e02c0 */
[----:B------:R-:W-:Y:S01]  /*2970*/  IABS R15, R25 ;  /* 0x00000019000f7213 */ /* 0x000fe20000000000 */
[----:B------:R-:W-:Y:S01]  /*2980*/  IMAD.HI.U32 R12, R6, R231, RZ ;  /* 0x000000e7060c7227 */ /* 0x000fe200078e00ff */
[----:B------:R-:W-:-:S03]  /*2990*/  ISETP.GT.U32.AND P2, PT, R3, R227, PT ;  /* 0x000000e30300720c */ /* 0x000fc60003f44070 */
[----:B------:R-:W-:-:S04]  /*29a0*/  IMAD.HI.U32 R13, R6, R15, RZ ;  /* 0x0000000f060d7227 */ /* 0x000fc800078e00ff */
[----:B------:R-:W-:Y:S02]  /*29b0*/  IMAD.MOV R12, RZ, RZ, -R12 ;  /* 0x000000ffff0c7224 */ /* 0x000fe400078e0a0c */
[----:B------:R-:W-:Y:S01]  /*29c0*/  @!P6 IMAD.IADD R225, R225, 0x1, -R3 ;  /* 0x00000001e1e1e824 */ /* 0x000fe200078e0a03 */
[----:B------:R-:W-:Y:S01]  /*29d0*/  ISETP.GE.AND P6, PT, R7, RZ, PT ;  /* 0x000000ff0700720c */ /* 0x000fe20003fc6270 */
[----:B------:R-:W-:Y:S02]  /*29e0*/  IMAD.MOV R24, RZ, RZ, -R13 ;  /* 0x000000ffff187224 */ /* 0x000fe400078e0a0d */
[----:B------:R-:W-:Y:S01]  /*29f0*/  @!P5 IMAD.IADD R191, R191, 0x1, -R3 ;  /* 0x00000001bfbfd824 */ /* 0x000fe200078e0a03 */
[----:B------:R-:W-:Y:S01]  /*2a00*/  ISETP.GE.AND P5, PT, R21, RZ, PT ;  /* 0x000000ff1500720c */ /* 0x000fe20003fa6270 */
[----:B------:R-:W-:Y:S01]  /*2a10*/  IMAD R231, R3, R12, R231 ;  /* 0x0000000c03e77224 */ /* 0x000fe200078e02e7 */
[----:B------:R-:W-:Y:S01]  /*2a20*/  LOP3.LUT R21, R4, 0x48, RZ, 0xfc, !PT ;  /* 0x0000004804157812 */ /* 0x000fe200078efcff */
[----:B------:R-:W-:-:S03]  /*2a30*/  IMAD.HI.U32 R7, R6, R193, RZ ;  /* 0x000000c106077227 */ /* 0x000fc600078e00ff */
[----:B------:R-:W-:Y:S01]  /*2a40*/  IABS R28, R21 ;  /* 0x00000015001c7213 */ /* 0x000fe20000000000 */
[----:B------:R-:W-:Y:S01]  /*2a50*/  IMAD R12, R3, R24, R15 ;  /* 0x00000018030c7224 */ /* 0x000fe200078e020f */
[----:B------:R-:W-:Y:S01]  /*2a60*/  LOP3.LUT R15, R4, 0x50, RZ, 0xfc, !PT ;  /* 0x00000050040f7812 */ /* 0x000fe200078efcff */
[----:B------:R-:W-:Y:S02]  /*2a70*/  @!P2 IMAD.IADD R227, R227, 0x1, -R3 ;  /* 0x00000001e3e3a824 */ /* 0x000fe400078e0a03 */
[----:B------:R-:W-:Y:S01]  /*2a80*/  @!P4 IMAD.MOV R191, RZ, RZ, -R191 ;  /* 0x000000ffffbfc224 */ /* 0x000fe200078e0abf */
[C---:B------:R-:W-:Y:S01]  /*2a90*/  ISETP.GT.U32.AND P4, PT, R3.reuse, R231, PT ;  /* 0x000000e70300720c */ /* 0x040fe20003f84070 */
[----:B------:R-:W-:Y:S01]  /*2aa0*/  IMAD.MOV R18, RZ, RZ, -R7 ;  /* 0x000000ffff127224 */ /* 0x000fe200078e0a07 */
[----:B------:R-:W-:Y:S01]  /*2ab0*/  IABS R7, R27 ;  /* 0x0000001b00077213 */ /* 0x000fe20000000000 */
[----:B------:R-:W-:Y:S01]  /*2ac0*/  @!P1 IMAD.MOV R227, RZ, RZ, -R227 ;  /* 0x000000ffffe39224 */ /* 0x000fe200078e0ae3 */
[C---:B------:R-:W-:Y:S01]  /*2ad0*/  ISETP.GT.U32.AND P1, PT, R3.reuse, R12, PT ;  /* 0x0000000c0300720c */ /* 0x040fe20003f24070 */
[----:B------:R-:W-:Y:S01]  /*2ae0*/  IMAD R193, R3, R18, R193 ;  /* 0x0000001203c17224 */ /* 0x000fe200078e02c1 */
[----:B------:R-:W-:Y:S01]  /*2af0*/  IABS R24, R15 ;  /* 0x0000000f00187213 */ /* 0x000fe20000000000 */
[----:B------:R-:W-:-:S02]  /*2b00*/  IMAD.MOV.U32 R18, RZ, RZ, R7 ;  /* 0x000000ffff127224 */ /* 0x000fc400078e0007 */
[----:B------:R-:W-:Y:S01]  /*2b10*/  @!P3 IMAD.MOV R225, RZ, RZ, -R225 ;  /* 0x000000ffffe1b224 */ /* 0x000fe200078e0ae1 */
[C---:B------:R-:W-:Y:S01]  /*2b20*/  ISETP.GT.U32.AND P3, PT, R3.reuse, R192, PT ;  /* 0x000000c00300720c */ /* 0x040fe20003f64070 */
[----:B------:R-:W-:Y:S01]  /*2b30*/  IMAD.HI.U32 R7, R6, R18, RZ ;  /* 0x0000001206077227 */ /* 0x000fe200078e00ff */
[----:B------:R-:W-:-:S03]  /*2b40*/  ISETP.GT.U32.AND P2, PT, R3, R193, PT ;  /* 0x000000c10300720c */ /* 0x000fc60003f44070 */
[----:B------:R-:W-:Y:S01]  /*2b50*/  @!P4 IMAD.IADD R231, R231, 0x1, -R3 ;  /* 0x00000001e7e7c824 */ /* 0x000fe200078e0a03 */
[----:B------:R-:W-:Y:S01]  /*2b60*/  ISETP.GE.AND P4, PT, R25, RZ, PT ;  /* 0x000000ff1900720c */ /* 0x000fe20003f86270 */
[----:B------:R-:W-:Y:S01]  /*2b70*/  IMAD.MOV R7, RZ, RZ, -R7 ;  /* 0x000000ffff077224 */ /* 0x000fe200078e0a07 */
[----:B------:R-:W-:Y:S01]  /*2b80*/  IADD3 R25, R31, 0x78, RZ ;  /* 0x000000781f197810 */ /* 0x000fe20007ffe0ff */
[----:B------:R-:W-:Y:S01]  /*2b90*/  @!P1 IMAD.IADD R12, R12, 0x1, -R3 ;  /* 0x000000010c0c9824 */ /* 0x000fe200078e0a03 */
[C---:B------:R-:W-:Y:S01]  /*2ba0*/  ISETP.GT.U32.AND P1, PT, R3.reuse, R231, PT ;  /* 0x000000e70300720c */ /* 0x040fe20003f24070 */
[----:B------:R-:W-:Y:S01]  /*2bb0*/  IMAD R18, R3, R7, R18 ;  /* 0x0000000703127224 */ /* 0x000fe200078e0212 */
[----:B------:R-:W-:Y:S01]  /*2bc0*/  IABS R33, R25 ;  /* 0x0000001900217213 */ /* 0x000fe20000000000 */
[----:B------:R-:W-:-:S04]  /*2bd0*/  IMAD.HI.U32 R7, R6, R24, RZ ;  /* 0x0000001806077227 */ /* 0x000fc800078e00ff */
[----:B------:R-:W-:Y:S02]  /*2be0*/  @!P3 IMAD.IADD R192, R192, 0x1, -R3 ;  /* 0x00000001c0c0b824 */ /* 0x000fe400078e0a03 */
[----:B------:R-:W-:Y:S02]  /*2bf0*/  IMAD.MOV R13, RZ, RZ, -R7 ;  /* 0x000000ffff0d7224 */ /* 0x000fe400078e0a07 */
[--C-:B------:R-:W-:Y:S01]  /*2c00*/  @!P2 IMAD.IADD R193, R193, 0x1, -R3.reuse ;  /* 0x00000001c1c1a824 */ /* 0x100fe200078e0a03 */
[C---:B------:R-:W-:Y:S01]  /*2c10*/  ISETP.GT.U32.AND P3, PT, R3.reuse, R192, PT ;  /* 0x000000c00300720c */ /* 0x040fe20003f64070 */
[----:B------:R-:W-:Y:S01]  /*2c20*/  IMAD R24, R3, R13, R24 ;  /* 0x0000000d03187224 */ /* 0x000fe200078e0218 */
[----:B------:R-:W-:Y:S01]  /*2c30*/  LOP3.LUT R13, R4, 0x30, RZ, 0xfc, !PT ;  /* 0x00000030040d7812 */ /* 0x000fe200078efcff */
[----:B------:R-:W-:Y:S01]  /*2c40*/  @!P1 IMAD.IADD R231, R231, 0x1, -R3 ;  /* 0x00000001e7e79824 */ /* 0x000fe200078e0a03 */
[C---:B------:R-:W-:Y:S01]  /*2c50*/  ISETP.GT.U32.AND P2, PT, R3.reuse, R193, PT ;  /* 0x000000c10300720c */ /* 0x040fe20003f44070 */
[----:B------:R-:W-:Y:S01]  /*2c60*/  IMAD.HI.U32 R7, R6, R28, RZ ;  /* 0x0000001c06077227 */ /* 0x000fe200078e00ff */
[----:B------:R-:W-:-:S02]  /*2c70*/  ISETP.GT.U32.AND P1, PT, R3, R24, PT ;  /* 0x000000180300720c */ /* 0x000fc40003f24070 */
[----:B------:R-:W-:Y:S01]  /*2c80*/  IABS R32, R13 ;  /* 0x0000000d00207213 */ /* 0x000fe20000000000 */
[----:B------:R-:W-:Y:S02]  /*2c90*/  IMAD.MOV R7, RZ, RZ, -R7 ;  /* 0x000000ffff077224 */ /* 0x000fe400078e0a07 */
[----:B------:R-:W-:Y:S01]  /*2ca0*/  @!P5 IMAD.MOV R231, RZ, RZ, -R231 ;  /* 0x000000ffffe7d224 */ /* 0x000fe200078e0ae7 */
[----:B------:R-:W-:Y:S01]  /*2cb0*/  ISETP.GE.AND P5, PT, R13, RZ, PT ;  /* 0x000000ff0d00720c */ /* 0x000fe20003fa6270 */
[--C-:B------:R-:W-:Y:S01]  /*2cc0*/  @!P3 IMAD.IADD R192, R192, 0x1, -R3.reuse ;  /* 0x00000001c0c0b824 */ /* 0x100fe200078e0a03 */
[C---:B------:R-:W-:Y:S01]  /*2cd0*/  ISETP.GT.U32.AND P3, PT, R3.reuse, R18, PT ;  /* 0x000000120300720c */ /* 0x040fe20003f64070 */
[----:B------:R-:W-:Y:S01]  /*2ce0*/  IMAD R28, R3, R7, R28 ;  /* 0x00000007031c7224 */ /* 0x000fe200078e021c */
[----:B------:R-:W-:Y:S01]  /*2cf0*/  LOP3.LUT R7, R4, 0x40, RZ, 0xfc, !PT ;  /* 0x0000004004077812 */ /* 0x000fe200078efcff */
[--C-:B------:R-:W-:Y:S01]  /*2d00*/  @!P2 IMAD.IADD R193, R193, 0x1, -R3.reuse ;  /* 0x00000001c1c1a824 */ /* 0x100fe200078e0a03 */
[----:B------:R-:W-:Y:S01]  /*2d10*/  ISETP.GE.AND P2, PT, R27, RZ, PT ;  /* 0x000000ff1b00720c */ /* 0x000fe20003f46270 */
[----:B------:R-:W-:Y:S01]  /*2d20*/  @!P1 IMAD.IADD R24, R24, 0x1, -R3 ;  /* 0x0000000118189824 */ /* 0x000fe200078e0a03 */
[----:B------:R-:W-:Y:S01]  /*2d30*/  IABS R30, R7 ;  /* 0x00000007001e7213 */ /* 0x000fe20000000000 */
[----:B------:R-:W-:Y:S01]  /*2d40*/  @!P6 IMAD.MOV R193, RZ, RZ, -R193 ;  /* 0x000000ffffc1e224 */ /* 0x000fe200078e0ac1 */
[----:B------:R-:W-:Y:S01]  /*2d50*/  ISETP.GE.AND P6, PT, R15, RZ, PT ;  /* 0x000000ff0f00720c */ /* 0x000fe20003fc6270 */
[----:B------:R-:W-:Y:S01]  /*2d60*/  @!P0 IMAD.MOV R192, RZ, RZ, -R192 ;  /* 0x000000ffffc08224 */ /* 0x000fe200078e0ac0 */
[----:B------:R-:W-:-:S02]  /*2d70*/  ISETP.GT.U32.AND P1, PT, R3, R24, PT ;  /* 0x000000180300720c */ /* 0x000fc40003f24070 */
[----:B------:R-:W-:Y:S01]  /*2d80*/  ISETP.GT.U32.AND P0, PT, R3, R12, PT ;  /* 0x0000000c0300720c */ /* 0x000fe20003f04070 */
[----:B------:R-:W-:Y:S01]  /*2d90*/  @!P3 IMAD.IADD R18, R18, 0x1, -R3 ;  /* 0x000000011212b824 */ /* 0x000fe200078e0a03 */
[----:B------:R-:W-:-:S04]  /*2da0*/  LOP3.LUT R15, R4, 0x28, RZ, 0xfc, !PT ;  /* 0x00000028040f7812 */ /* 0x000fc800078efcff */
[----:B------:R-:W-:Y:S02]  /*2db0*/  ISETP.GT.U32.AND P3, PT, R3, R18, PT ;  /* 0x000000120300720c */ /* 0x000fe40003f64070 */
[----:B------:R-:W-:-:S03]  /*2dc0*/  IABS R36, R15 ;  /* 0x0000000f00247213 */ /* 0x000fc60000000000 */
[--C-:B------:R-:W-:Y:S01]  /*2dd0*/  @!P1 IMAD.IADD R24, R24, 0x1, -R3.reuse ;  /* 0x0000000118189824 */ /* 0x100fe200078e0a03 */
[----:B------:R-:W-:Y:S01]  /*2de0*/  ISETP.GT.U32.AND P1, PT, R3, R28, PT ;  /* 0x0000001c0300720c */ /* 0x000fe20003f24070 */
[--C-:B------:R-:W-:Y:S01]  /*2df0*/  @!P0 IMAD.IADD R12, R12, 0x1, -R3.reuse ;  /* 0x000000010c0c8824 */ /* 0x100fe200078e0a03 */
[----:B------:R-:W-:Y:S01]  /*2e00*/  ISETP.GE.AND P0, PT, R21, RZ, PT ;  /* 0x000000ff1500720c */ /* 0x000fe20003f06270 */
[----:B------:R-:W-:Y:S01]  /*2e10*/  IMAD.MOV.U32 R195, RZ, RZ, R24 ;  /* 0x000000ffffc37224 */ /* 0x000fe200078e0018 */
[----:B------:R-:W-:Y:S01]  /*2e20*/  LOP3.LUT R21, R4, 0x20, RZ, 0xfc, !PT ;  /* 0x0000002004157812 */ /* 0x000fe200078efcff */
[----:B------:R-:W-:Y:S02]  /*2e30*/  IMAD.MOV.U32 R27, RZ, RZ, R12 ;  /* 0x000000ffff1b7224 */ /* 0x000fe400078e000c */
[----:B------:R-:W-:Y:S01]  /*2e40*/  @!P3 IMAD.IADD R18, R18, 0x1, -R3 ;  /* 0x000000011212b824 */ /* 0x000fe200078e0a03 */
[----:B------:R-:W-:Y:S01]  /*2e50*/  ISETP.GE.AND P3, PT, R7, RZ, PT ;  /* 0x000000ff0700720c */ /* 0x000fe20003f66270 */
[----:B------:R-:W-:Y:S01]  /*2e60*/  IMAD.HI.U32 R7, R6, R30, RZ ;  /* 0x0000001e06077227 */ /* 0x000fe200078e00ff */
[----:B------:R-:W-:-:S03]  /*2e70*/  IABS R40, R21 ;  /* 0x0000001500287213 */ /* 0x000fc60000000000 */
[----:B------:R-:W-:Y:S02]  /*2e80*/  @!P1 IMAD.IADD R28, R28, 0x1, -R3 ;  /* 0x000000011c1c9824 */ /* 0x000fe400078e0a03 */
[----:B------:R-:W-:Y:S02]  /*2e90*/  IMAD.MOV R7, RZ, RZ, -R7 ;  /* 0x000000ffff077224 */ /* 0x000fe400078e0a07 */
[----:B------:R-:W-:Y:S01]  /*2ea0*/  @!P6 IMAD.MOV R195, RZ, RZ, -R195 ;  /* 0x000000ffffc3e224 */ /* 0x000fe200078e0ac3 */
[C---:B------:R-:W-:Y:S01]  /*2eb0*/  ISETP.GT.U32.AND P1, PT, R3.reuse, R28, PT ;  /* 0x0000001c0300720c */ /* 0x040fe20003f24070 */
[----:B------:R-:W-:Y:S02]  /*2ec0*/  IMAD R30, R3, R7, R30 ;  /* 0x00000007031e7224 */ /* 0x000fe400078e021e */
[----:B------:R-:W-:-:S03]  /*2ed0*/  IMAD.HI.U32 R7, R6, R32, RZ ;  /* 0x0000002006077227 */ /* 0x000fc600078e00ff */
[----:B------:R-:W-:Y:S01]  /*2ee0*/  ISETP.GT.U32.AND P6, PT, R3, R30, PT ;  /* 0x0000001e0300720c */ /* 0x000fe20003fc4070 */
[----:B------:R-:W-:Y:S02]  /*2ef0*/  IMAD.MOV R7, RZ, RZ, -R7 ;  /* 0x000000ffff077224 */ /* 0x000fe400078e0a07 */
[----:B------:R-:W-:-:S04]  /*2f00*/  IMAD.HI.U32 R12, R6, R36, RZ ;  /* 0x00000024060c7227 */ /* 0x000fc800078e00ff */
[--C-:B------:R-:W-:Y:S02]  /*2f10*/  @!P1 IMAD.IADD R28, R28, 0x1, -R3.reuse ;  /* 0x000000011c1c9824 */ /* 0x100fe400078e0a03 */
[----:B------:R-:W-:Y:S01]  /*2f20*/  IMAD R32, R3, R7, R32 ;  /* 0x0000000703207224 */ /* 0x000fe200078e0220 */
[----:B------:R-:W-:Y:S01]  /*2f30*/  IADD3 R7, R31, 0x1f8, RZ ;  /* 0x000001f81f077810 */ /* 0x000fe20007ffe0ff */
[----:B------:R-:W-:Y:S01]  /*2f40*/  IMAD.MOV.U32 R235, RZ, RZ, R28 ;  /* 0x000000ffffeb7224 */ /* 0x000fe200078e001c */
[----:B------:R-:W-:Y:S01]  /*2f50*/  IABS R28, R39 ;  /* 0x00000027001c7213 */ /* 0x000fe20000000000 */
[----:B------:R-:W-:Y:S01]  /*2f60*/  @!P6 IMAD.IADD R30, R30, 0x1, -R3 ;  /* 0x000000011e1ee824 */ /* 0x000fe200078e0a03 */
[----:B------:R-:W-:Y:S01]  /*2f70*/  ISETP.GE.AND P1, PT, R7, RZ, PT ;  /* 0x000000ff0700720c */ /* 0x000fe20003f26270 */
[----:B------:R-:W-:Y:S01]  /*2f80*/  @!P0 IMAD.MOV R235, RZ, RZ, -R235 ;  /* 0x000000ffffeb8224 */ /* 0x000fe200078e0aeb */
[C---:B------:R-:W-:Y:S01]  /*2f90*/  ISETP.GT.U32.AND P0, PT, R3.reuse, R32, PT ;  /* 0x000000200300720c */ /* 0x040fe20003f04070 */
[----:B------:R-:W-:Y:S01]  /*2fa0*/  IMAD.MOV R12, RZ, RZ, -R12 ;  /* 0x000000ffff0c7224 */ /* 0x000fe200078e0a0c */
[----:B------:R-:W-:Y:S01]  /*2fb0*/  ISETP.GT.U32.AND P6, PT, R3, R30, PT ;  /* 0x0000001e0300720c */ /* 0x000fe20003fc4070 */
[----:B------:R-:W-:Y:S01]  /*2fc0*/  @!P4 IMAD.MOV R27, RZ, RZ, -R27 ;  /* 0x000000ffff1bc224 */ /* 0x000fe200078e0a1b */
[----:B------:R-:W-:Y:S01]  /*2fd0*/  ISETP.GE.AND P4, PT, R15, RZ, PT ;  /* 0x000000ff0f00720c */ /* 0x000fe20003f86270 */
[----:B------:R-:W-:Y:S01]  /*2fe0*/  IMAD R36, R3, R12, R36 ;  /* 0x0000000c03247224 */ /* 0x000fe200078e0224 */
[----:B------:R-:W-:Y:S01]  /*2ff0*/  IADD3 R12, R31, 0x1b8, RZ ;  /* 0x000001b81f0c7810 */ /* 0x000fe20007ffe0ff */
[----:B------:R-:W-:-:S03]  /*3000*/  IMAD.HI.U32 R13, R6, R40, RZ ;  /* 0x00000028060d7227 */ /* 0x000fc600078e00ff */
[----:B------:R-:W-:Y:S01]  /*3010*/  IABS R24, R12 ;  /* 0x0000000c00187213 */ /* 0x000fe20000000000 */
[----:B------:R-:W-:-:S04]  /*3020*/  IMAD.HI.U32 R15, R6, R42, RZ ;  /* 0x0000002a060f7227 */ /* 0x000fc800078e00ff */
[--C-:B------:R-:W-:Y:S02]  /*3030*/  @!P0 IMAD.IADD R32, R32, 0x1, -R3.reuse ;  /* 0x0000000120208824 */ /* 0x100fe400078e0a03 */
[----:B------:R-:W-:Y:S01]  /*3040*/  @!P6 IMAD.IADD R30, R30, 0x1, -R3 ;  /* 0x000000011e1ee824 */ /* 0x000fe200078e0a03 */
[----:B------:R-:W-:Y:S01]  /*3050*/  ISETP.GE.AND P6, PT, R12, RZ, PT ;  /* 0x000000ff0c00720c */ /* 0x000fe20003fc6270 */
[----:B------:R-:W-:Y:S01]  /*3060*/  IMAD.MOV R13, RZ, RZ, -R13 ;  /* 0x000000ffff0d7224 */ /* 0x000fe200078e0a0d */
[C---:B------:R-:W-:Y:S01]  /*3070*/  ISETP.GT.U32.AND P0, PT, R3.reuse, R32, PT ;  /* 0x000000200300720c */ /* 0x040fe20003f04070 */
[----:B------:R-:W-:Y:S01]  /*3080*/  IMAD.MOV.U32 R29, RZ, RZ, R30 ;  /* 0x000000ffff1d7224 */ /* 0x000fe200078e001e */
[----:B------:R-:W-:Y:S01]  /*3090*/  IABS R30, R41 ;  /* 0x00000029001e7213 */ /* 0x000fe20000000000 */
[----:B------:R-:W-:Y:S02]  /*30a0*/  IMAD.MOV R15, RZ, RZ, -R15 ;  /* 0x000000ffff0f7224 */ /* 0x000fe400078e0a0f */
[----:B------:R-:W-:Y:S01]  /*30b0*/  @!P3 IMAD.MOV R29, RZ, RZ, -R29 ;  /* 0x000000ffff1db224 */ /* 0x000fe200078e0a1d */
[----:B------:R-:W-:Y:S01]  /*30c0*/  ISETP.GT.U32.AND P3, PT, R3, R36, PT ;  /* 0x000000240300720c */ /* 0x000fe20003f64070 */
[----:B------:R-:W-:-:S04]  /*30d0*/  IMAD.HI.U32 R12, R6, R46, RZ ;  /* 0x0000002e060c7227 */ /* 0x000fc800078e00ff */
[C---:B------:R-:W-:Y:S02]  /*30e0*/  IMAD R40, R3.reuse, R13, R40 ;  /* 0x0000000d03287224 */ /* 0x040fe400078e0228 */
[----:B------:R-:W-:Y:S02]  /*30f0*/  IMAD R42, R3, R15, R42 ;  /* 0x0000000f032a7224 */ /* 0x000fe400078e022a */
[----:B------:R-:W-:Y:S02]  /*3100*/  IMAD.MOV R15, RZ, RZ, -R12 ;  /* 0x000000ffff0f7224 */ /* 0x000fe400078e0a0c */
[----:B------:R-:W-:-:S04]  /*3110*/  IMAD.HI.U32 R12, R6, R24, RZ ;  /* 0x00000018060c7227 */ /* 0x000fc800078e00ff */
[--C-:B------:R-:W-:Y:S01]  /*3120*/  @!P0 IMAD.IADD R32, R32, 0x1, -R3.reuse ;  /* 0x0000000120208824 */ /* 0x100fe200078e0a03 */
[C---:B------:R-:W-:Y:S01]  /*3130*/  ISETP.GT.U32.AND P0, PT, R3.reuse, R40, PT ;  /* 0x000000280300720c */ /* 0x040fe20003f04070 */
[----:B------:R-:W-:Y:S02]  /*3140*/  IMAD.MOV R12, RZ, RZ, -R12 ;  /* 0x000000ffff0c7224 */ /* 0x000fe400078e0a0c */
[----:B------:R-:W-:Y:S02]  /*3150*/  @!P3 IMAD.IADD R36, R36, 0x1, -R3 ;  /* 0x000000012424b824 */ /* 0x000fe400078e0a03 */
[----:B------:R-:W-:Y:S02]  /*3160*/  IMAD.MOV.U32 R197, RZ, RZ, R32 ;  /* 0x000000ffffc57224 */ /* 0x000fe400078e0020 */
[C---:B------:R-:W-:Y:S01]  /*3170*/  IMAD R24, R3.reuse, R12, R24 ;  /* 0x0000000c03187224 */ /* 0x040fe200078e0218 */
[----:B------:R-:W-:Y:S01]  /*3180*/  ISETP.GT.U32.AND P3, PT, R3, R36, PT ;  /* 0x000000240300720c */ /* 0x000fe20003f64070 */
[----:B------:R-:W-:Y:S01]  /*3190*/  IMAD.MOV.U32 R233, RZ, RZ, R18 ;  /* 0x000000ffffe97224 */ /* 0x000fe200078e0012 */
[----:B------:R-:W1:Y:S01]  /*31a0*/  I2F.RP R12, R37 ;  /* 0x00000025000c7306 */ /* 0x000e620000209400 */
[----:B------:R-:W-:Y:S01]  /*31b0*/  IMAD.HI.U32 R13, R6, R44, RZ ;  /* 0x0000002c060d7227 */ /* 0x000fe200078e00ff */
[----:B------:R-:W-:-:S03]  /*31c0*/  IABS R18, R7 ;  /* 0x0000000700127213 */ /* 0x000fc60000000000 */
[----:B------:R-:W-:Y:S01]  /*31d0*/  @!P5 IMAD.MOV R197, RZ, RZ, -R197 ;  /* 0x000000ffffc5d224 */ /* 0x000fe200078e0ac5 */
[C---:B------:R-:W-:Y:S01]  /*31e0*/  ISETP.GT.U32.AND P5, PT, R3.reuse, R42, PT ;  /* 0x0000002a0300720c */ /* 0x040fe20003fa4070 */
[----:B------:R-:W-:Y:S02]  /*31f0*/  @!P0 IMAD.IADD R40, R40, 0x1, -R3 ;  /* 0x0000000128288824 */ /* 0x000fe400078e0a03 */
[----:B------:R-:W-:Y:S02]  /*3200*/  IMAD.MOV R13, RZ, RZ, -R13 ;  /* 0x000000ffff0d7224 */ /* 0x000fe400078e0a0d */
[----:B------:R-:W-:Y:S01]  /*3210*/  IMAD.HI.U32 R7, R6, R18, RZ ;  /* 0x0000001206077227 */ /* 0x000fe200078e00ff */
[----:B------:R-:W-:-:S03]  /*3220*/  ISETP.GT.U32.AND P0, PT, R3, R40, PT ;  /* 0x000000280300720c */ /* 0x000fc60003f04070 */
[C---:B------:R-:W-:Y:S02]  /*3230*/  IMAD R44, R3.reuse, R13, R44 ;  /* 0x0000000d032c7224 */ /* 0x040fe400078e022c */
[----:B------:R-:W-:Y:S02]  /*3240*/  IMAD.MOV R13, RZ, RZ, -R7 ;  /* 0x000000ffff0d7224 */ /* 0x000fe400078e0a07 */
[--C-:B------:R-:W-:Y:S01]  /*3250*/  @!P3 IMAD.IADD R36, R36, 0x1, -R3.reuse ;  /* 0x000000012424b824 */ /* 0x100fe200078e0a03 */
[C---:B------:R-:W-:Y:S01]  /*3260*/  ISETP.GT.U32.AND P3, PT, R3.reuse, R44, PT ;  /* 0x0000002c0300720c */ /* 0x040fe20003f64070 */
[C---:B------:R-:W-:Y:S02]  /*3270*/  IMAD R18, R3.reuse, R13, R18 ;  /* 0x0000000d03127224 */ /* 0x040fe400078e0212 */
[----:B-1----:R-:W1:Y:S01]  /*3280*/  MUFU.RCP R13, R12 ;  /* 0x0000000c000d7308 */ /* 0x002e620000001000 */
[----:B------:R-:W-:Y:S02]  /*3290*/  @!P5 IMAD.IADD R42, R42, 0x1, -R3 ;  /* 0x000000012a2ad824 */ /* 0x000fe400078e0a03 */
[----:B------:R-:W-:Y:S01]  /*32a0*/  IMAD R46, R3, R15, R46 ;  /* 0x0000000f032e7224 */ /* 0x000fe200078e022e */
[----:B------:R-:W-:Y:S01]  /*32b0*/  IADD3 R15, R31, 0xf8, RZ ;  /* 0x000000f81f0f7810 */ /* 0x000fe20007ffe0ff */
[----:B------:R-:W-:Y:S01]  /*32c0*/  IMAD.HI.U32 R7, R6, R28, RZ ;  /* 0x0000001c06077227 */ /* 0x000fe200078e00ff */
[----:B------:R-:W-:-:S02]  /*32d0*/  ISETP.GT.U32.AND P5, PT, R3, R42, PT ;  /* 0x0000002a0300720c */ /* 0x000fc40003fa4070 */
[----:B------:R-:W-:Y:S01]  /*32e0*/  IABS R32, R15 ;  /* 0x0000000f00207213 */ /* 0x000fe20000000000 */
[----:B------:R-:W-:Y:S02]  /*32f0*/  IMAD.MOV R7, RZ, RZ, -R7 ;  /* 0x000000ffff077224 */ /* 0x000fe400078e0a07 */
[----:B------:R-:W-:Y:S01]  /*3300*/  @!P0 IMAD.IADD R40, R40, 0x1, -R3 ;  /* 0x0000000128288824 */ /* 0x000fe200078e0a03 */
[C---:B------:R-:W-:Y:S01]  /*3310*/  ISETP.GT.U32.AND P0, PT, R3.reuse, R46, PT ;  /* 0x0000002e0300720c */ /* 0x040fe20003f04070 */
[----:B------:R-:W-:Y:S02]  /*3320*/  IMAD R28, R3, R7, R28 ;  /* 0x00000007031c7224 */ /* 0x000fe400078e021c */
[----:B------:R-:W-:Y:S01]  /*3330*/  IMAD.HI.U32 R7, R6, R30, RZ ;  /* 0x0000001e06077227 */ /* 0x000fe200078e00ff */
[----:B-1----:R-:W-:-:S03]  /*3340*/  IADD3 R13, R13, 0xffffffe, RZ ;  /* 0x0ffffffe0d0d7810 */ /* 0x002fc60007ffe0ff */
[----:B------:R-:W-:Y:S01]  /*3350*/  @!P3 IMAD.IADD R44, R44, 0x1, -R3 ;  /* 0x000000012c2cb824 */ /* 0x000fe200078e0a03 */
[----:B------:R-:W-:Y:S01]  /*3360*/  ISETP.GT.U32.AND P3, PT, R3, R24, PT ;  /* 0x000000180300720c */ /* 0x000fe20003f64070 */
[----:B------:R-:W-:Y:S01]  /*3370*/  @!P2 IMAD.MOV R233, RZ, RZ, -R233 ;  /* 0x000000ffffe9a224 */ /* 0x000fe200078e0ae9 */
[----:B------:R-:W-:Y:S01]  /*3380*/  ISETP.GE.AND P2, PT, R21, RZ, PT ;  /* 0x000000ff1500720c */ /* 0x000fe20003f46270 */
[----:B------:R-:W-:Y:S01]  /*3390*/  IMAD.MOV R7, RZ, RZ, -R7 ;  /* 0x000000ffff077224 */ /* 0x000fe200078e0a07 */
[----:B------:R-:W-:Y:S01]  /*33a0*/  IADD3 R21, R31, 0xb8, RZ ;  /* 0x000000b81f157810 */ /* 0x000fe20007ffe0ff */
[----:B------:R-:W-:Y:S01]  /*33b0*/  @!P5 IMAD.IADD R42, R42, 0x1, -R3 ;  /* 0x000000012a2ad824 */ /* 0x000fe200078e0a03 */
[C---:B------:R-:W-:Y:S01]  /*33c0*/  ISETP.GT.U32.AND P5, PT, R3.reuse, R18, PT ;  /* 0x000000120300720c */ /* 0x040fe20003fa4070 */
[----:B------:R-:W-:Y:S01]  /*33d0*/  IMAD R30, R3, R7, R30 ;  /* 0x00000007031e7224 */ /* 0x000fe200078e021e */
[----:B------:R-:W-:Y:S01]  /*33e0*/  IABS R34, R21 ;  /* 0x0000001500227213 */ /* 0x000fe20000000000 */
[----:B------:R-:W-:Y:S01]  /*33f0*/  IMAD.HI.U32 R7, R6, R32, RZ ;  /* 0x0000002006077227 */ /* 0x000fe200078e00ff */
[----:B------:R-:W1:Y:S01]  /*3400*/  F2I.FTZ.U32.TRUNC.NTZ R13, R13 ;  /* 0x0000000d000d7305 */ /* 0x000e62000021f000 */
[----:B------:R-:W-:-:S02]  /*3410*/  IADD3 R31, R31, 0x38, RZ ;  /* 0x000000381f1f7810 */ /* 0x000fc40007ffe0ff */
[----:B------:R-:W-:Y:S01]  /*3420*/  @!P0 IMAD.IADD R46, R46, 0x1, -R3 ;  /* 0x000000012e2e8824 */ /* 0x000fe200078e0a03 */
[----:B------:R-:W-:Y:S01]  /*3430*/  ISETP.GT.U32.AND P0, PT, R3, R44, PT ;  /* 0x0000002c0300720c */ /* 0x000fe20003f04070 */
[----:B------:R-:W-:Y:S01]  /*3440*/  IMAD.HI.U32 R12, R6, R34, RZ ;  /* 0x00000022060c7227 */ /* 0x000fe200078e00ff */
[----:B------:R-:W-:-:S03]  /*3450*/  IABS R35, R31 ;  /* 0x0000001f00237213 */ /* 0x000fc60000000000 */
[----:B------:R-:W-:Y:S02]  /*3460*/  IMAD.MOV R7, RZ, RZ, -R7 ;  /* 0x000000ffff077224 */ /* 0x000fe400078e0a07 */
[----:B------:R-:W-:Y:S02]  /*3470*/  IMAD.MOV.U32 R239, RZ, RZ, R36 ;  /* 0x000000ffffef7224 */ /* 0x000fe400078e0024 */
[----:B------:R-:W-:Y:S02]  /*3480*/  @!P3 IMAD.IADD R24, R24, 0x1, -R3 ;  /* 0x000000011818b824 */ /* 0x000fe400078e0a03 */
[----:B------:R-:W-:Y:S02]  /*3490*/  IMAD.MOV R12, RZ, RZ, -R12 ;  /* 0x000000ffff0c7224 */ /* 0x000fe400078e0a0c */
[----:B------:R-:W-:Y:S02]  /*34a0*/  IMAD R32, R3, R7, R32 ;  /* 0x0000000703207224 */ /* 0x000fe400078e0220 */
[----:B------:R-:W-:-:S04]  /*34b0*/  IMAD.HI.U32 R7, R6, R33, RZ ;  /* 0x0000002106077227 */ /* 0x000fc800078e00ff */
[----:B------:R-:W-:Y:S01]  /*34c0*/  @!P4 IMAD.MOV R239, RZ, RZ, -R239 ;  /* 0x000000ffffefc224 */ /* 0x000fe200078e0aef */
[C---:B------:R-:W-:Y:S01]  /*34d0*/  ISETP.GT.U32.AND P4, PT, R3.reuse, R24, PT ;  /* 0x000000180300720c */ /* 0x040fe20003f84070 */
[C---:B------:R-:W-:Y:S02]  /*34e0*/  IMAD R34, R3.reuse, R12, R34 ;  /* 0x0000000c03227224 */ /* 0x040fe400078e0222 */
[----:B------:R-:W-:Y:S01]  /*34f0*/  @!P5 IMAD.IADD R18, R18, 0x1, -R3 ;  /* 0x000000011212d824 */ /* 0x000fe200078e0a03 */
[----:B------:R-:W-:Y:S01]  /*3500*/  ISETP.GT.U32.AND P5, PT, R3, R46, PT ;  /* 0x0000002e0300720c */ /* 0x000fe20003fa4070 */
[----:B------:R-:W-:-:S03]  /*3510*/  IMAD.HI.U32 R12, R6, R35, RZ ;  /* 0x00000023060c7227 */ /* 0x000fc600078e00ff */
[C---:B------:R-:W-:Y:S01]  /*3520*/  ISETP.GT.U32.AND P3, PT, R3.reuse, R18, PT ;  /* 0x000000120300720c */ /* 0x040fe20003f64070 */
[----:B------:R-:W-:Y:S01]  /*3530*/  IMAD.MOV R38, RZ, RZ, -R7 ;  /* 0x000000ffff267224 */ /* 0x000fe200078e0a07 */
[----:B------:R-:W-:Y:S01]  /*3540*/  IABS R7, R4 ;  /* 0x0000000400077213 */ /* 0x000fe20000000000 */
[----:B------:R-:W-:Y:S01]  /*3550*/  @!P0 IMAD.IADD R44, R44, 0x1, -R3 ;  /* 0x000000012c2c8824 */ /* 0x000fe200078e0a03 */
[C---:B------:R-:W-:Y:S01]  /*3560*/  ISETP.GT.U32.AND P0, PT, R3.reuse, R28, PT ;  /* 0x0000001c0300720c */ /* 0x040fe20003f04070 */
[C---:B------:R-:W-:Y:S02]  /*3570*/  IMAD R36, R3.reuse, R38, R33 ;  /* 0x0000002603247224 */ /* 0x040fe400078e0221 */
[----:B------:R-:W-:Y:S02]  /*3580*/  IMAD.MOV R12, RZ, RZ, -R12 ;  /* 0x000000ffff0c7224 */ /* 0x000fe400078e0a0c */
[----:B-1----:R-:W-:Y:S02]  /*3590*/  IMAD.MOV R33, RZ, RZ, -R13 ;  /* 0x000000ffff217224 */ /* 0x002fe400078e0a0d */
[----:B------:R-:W-:-:S02]  /*35a0*/  IMAD R38, R3, R12, R35 ;  /* 0x0000000c03267224 */ /* 0x000fc400078e0223 */
[----:B------:R-:W-:Y:S02]  /*35b0*/  IMAD.MOV.U32 R12, RZ, RZ, R33 ;  /* 0x000000ffff0c7224 */ /* 0x000fe400078e0021 */
[--C-:B------:R-:W-:Y:S01]  /*35c0*/  @!P4 IMAD.IADD R24, R24, 0x1, -R3.reuse ;  /* 0x000000011818c824 */ /* 0x100fe200078e0a03 */
[C---:B------:R-:W-:Y:S01]  /*35d0*/  ISETP.GT.U32.AND P4, PT, R3.reuse, R34, PT ;  /* 0x000000220300720c */ /* 0x040fe20003f84070 */
[----:B------:R-:W-:Y:S02]  /*35e0*/  IMAD R33, R12, R37, RZ ;  /* 0x000000250c217224 */ /* 0x000fe400078e02ff */
[--C-:B------:R-:W-:Y:S01]  /*35f0*/  @!P5 IMAD.IADD R46, R46, 0x1, -R3.reuse ;  /* 0x000000012e2ed824 */ /* 0x100fe200078e0a03 */
[C---:B------:R-:W-:Y:S01]  /*3600*/  ISETP.GT.U32.AND P5, PT, R3.reuse, R30, PT ;  /* 0x0000001e0300720c */ /* 0x040fe20003fa4070 */
[----:B------:R-:W-:Y:S02]  /*3610*/  IMAD.MOV.U32 R12, RZ, RZ, RZ ;  /* 0x000000ffff0c7224 */ /* 0x000fe400078e00ff */
[--C-:B------:R-:W-:Y:S01]  /*3620*/  @!P0 IMAD.IADD R28, R28, 0x1, -R3.reuse ;  /* 0x000000011c1c8824 */ /* 0x100fe200078e0a03 */
[C---:B------:R-:W-:Y:S01]  /*3630*/  ISETP.GT.U32.AND P0, PT, R3.reuse, R36, PT ;  /* 0x000000240300720c */ /* 0x040fe20003f04070 */
[----:B------:R-:W-:Y:S01]  /*3640*/  @!P3 IMAD.IADD R18, R18, 0x1, -R3 ;  /* 0x000000011212b824 */ /* 0x000fe200078e0a03 */
[----:B------:R-:W-:Y:S01]  /*3650*/  ISETP.GT.U32.AND P3, PT, R3, R32, PT ;  /* 0x000000200300720c */ /* 0x000fe20003f64070 */
[----:B------:R-:W-:-:S04]  /*3660*/  IMAD.HI.U32 R6, R6, R7, RZ ;  /* 0x0000000706067227 */ /* 0x000fc800078e00ff */
[----:B------:R-:W-:Y:S01]  /*3670*/  IMAD.HI.U32 R12, R13, R33, R12 ;  /* 0x000000210d0c7227 */ /* 0x000fe200078e000c */
[----:B------:R-:W-:-:S03]  /*3680*/  SHF.R.S32.HI R13, RZ, 0x6, R52 ;  /* 0x00000006ff0d7819 */ /* 0x000fc60000011434 */
[----:B------:R-:W-:Y:S01]  /*3690*/  @!P2 IMAD.MOV R40, RZ, RZ, -R40 ;  /* 0x000000ffff28a224 */ /* 0x000fe200078e0a28 */
[----:B------:R-:W-:Y:S01]  /*36a0*/  ISETP.GT.U32.AND P2, PT, R3, R28, PT ;  /* 0x0000001c0300720c */ /* 0x000fe20003f44070 */
[----:B------:R-:W-:Y:S01]  /*36b0*/  IMAD.MOV R48, RZ, RZ, -R6 ;  /* 0x000000ffff307224 */ /* 0x000fe200078e0a06 */
[----:B------:R-:W-:Y:S01]  /*36c0*/  SGXT R13, R13, 0x1 ;  /* 0x000000010d0d781a */ /* 0x000fe20000000200 */
[----:B------:R-:W-:Y:S01]  /*36d0*/  @!P4 IMAD.IADD R34, R34, 0x1, -R3 ;  /* 0x000000012222c824 */ /* 0x000fe200078e0a03 */
[----:B------:R-:W-:Y:S01]  /*36e0*/  ISETP.GE.AND P4, PT, R45, RZ, PT ;  /* 0x000000ff2d00720c */ /* 0x000fe20003f86270 */
[----:B------:R-:W-:-:S04]  /*36f0*/  IMAD.HI.U32 R6, R12, R182, RZ ;  /* 0x000000b60c067227 */ /* 0x000fc800078e00ff */
[C---:B------:R-:W-:Y:S02]  /*3700*/  IMAD R12, R3.reuse, R48, R7 ;  /* 0x00000030030c7224 */ /* 0x040fe400078e0207 */
[--C-:B------:R-:W-:Y:S01]  /*3710*/  @!P5 IMAD.IADD R30, R30, 0x1, -R3.reuse ;  /* 0x000000011e1ed824 */ /* 0x100fe200078e0a03 */
[C---:B------:R-:W-:Y:S01]  /*3720*/  ISETP.GT.U32.AND P5, PT, R3.reuse, R38, PT ;  /* 0x000000260300720c */ /* 0x040fe20003fa4070 */
[----:B------:R-:W-:Y:S01]  /*3730*/  @!P6 IMAD.MOV R24, RZ, RZ, -R24 ;  /* 0x000000ffff18e224 */ /* 0x000fe200078e0a18 */
[----:B------:R-:W-:Y:S01]  /*3740*/  ISETP.GT.U32.AND P6, PT, R3, R12, PT ;  /* 0x0000000c0300720c */ /* 0x000fe20003fc4070 */
[--C-:B------:R-:W-:Y:S01]  /*3750*/  @!P3 IMAD.IADD R32, R32, 0x1, -R3.reuse ;  /* 0x000000012020b824 */ /* 0x100fe200078e0a03 */
[----:B------:R-:W-:Y:S01]  /*3760*/  ISETP.GE.AND P3, PT, R43, RZ, PT ;  /* 0x000000ff2b00720c */ /* 0x000fe20003f66270 */
[--C-:B------:R-:W-:Y:S01]  /*3770*/  @!P0 IMAD.IADD R36, R36, 0x1, -R3.reuse ;  /* 0x0000000124248824 */ /* 0x100fe200078e0a03 */
[----:B------:R-:W-:Y:S01]  /*3780*/  ISETP.GE.AND P0, PT, R47, RZ, PT ;  /* 0x000000ff2f00720c */ /* 0x000fe20003f06270 */
[--C-:B------:R-:W-:Y:S01]  /*3790*/  @!P2 IMAD.IADD R28, R28, 0x1, -R3.reuse ;  /* 0x000000011c1ca824 */ /* 0x100fe200078e0a03 */
[----:B------:R-:W-:Y:S01]  /*37a0*/  ISETP.GE.AND P2, PT, R39, RZ, PT ;  /* 0x000000ff2700720c */ /* 0x000fe20003f46270 */
[----:B------:R-:W-:Y:S01]  /*37b0*/  @!P1 IMAD.MOV R18, RZ, RZ, -R18 ;  /* 0x000000ffff129224 */ /* 0x000fe200078e0a12 */
[C---:B------:R-:W-:Y:S01]  /*37c0*/  ISETP.GT.U32.AND P1, PT, R3.reuse, R36, PT ;  /* 0x000000240300720c */ /* 0x040fe20003f24070 */
[----:B------:R-:W-:Y:S01]  /*37d0*/  @!P4 IMAD.MOV R44, RZ, RZ, -R44 ;  /* 0x000000ffff2cc224 */ /* 0x000fe200078e0a2c */
[----:B------:R-:W-:Y:S01]  /*37e0*/  ISETP.GT.U32.AND P4, PT, R3, R32, PT ;  /* 0x000000200300720c */ /* 0x000fe20003f84070 */
[----:B------:R-:W-:-:S02]  /*37f0*/  @!P5 IMAD.IADD R38, R38, 0x1, -R3 ;  /* 0x000000012626d824 */ /* 0x000fc400078e0a03 */
[----:B------:R-:W-:Y:S01]  /*3800*/  @!P6 IMAD.IADD R12, R12, 0x1, -R3 ;  /* 0x000000010c0ce824 */ /* 0x000fe200078e0a03 */
[----:B------:R-:W-:Y:S01]  /*3810*/  ISETP.GE.AND P6, PT, R31, RZ, PT ;  /* 0x000000ff1f00720c */ /* 0x000fe20003fc6270 */
[----:B------:R-:W-:Y:S01]  /*3820*/  IMAD.MOV R6, RZ, RZ, -R6 ;  /* 0x000000ffff067224 */ /* 0x000fe200078e0a06 */
[C---:B------:R-:W-:Y:S01]  /*3830*/  ISETP.GT.U32.AND P5, PT, R3.reuse, R38, PT ;  /* 0x000000260300720c */ /* 0x040fe20003fa4070 */
[----:B------:R-:W-:Y:S01]  /*3840*/  @!P3 IMAD.MOV R42, RZ, RZ, -R42 ;  /* 0x000000ffff2ab224 */ /* 0x000fe200078e0a2a */
[C---:B------:R-:W-:Y:S01]  /*3850*/  ISETP.GT.U32.AND P3, PT, R3.reuse, R30, PT ;  /* 0x0000001e0300720c */ /* 0x040fe20003f64070 */
[----:B------:R-:W-:Y:S01]  /*3860*/  @!P0 IMAD.MOV R46, RZ, RZ, -R46 ;  /* 0x000000ffff2e8224 */ /* 0x000fe200078e0a2e */
[C---:B------:R-:W-:Y:S01]  /*3870*/  ISETP.GT.U32.AND P0, PT, R3.reuse, R34, PT ;  /* 0x000000220300720c */ /* 0x040fe20003f04070 */
[----:B------:R-:W-:Y:S01]  /*3880*/  @!P2 IMAD.MOV R28, RZ, RZ, -R28 ;  /* 0x000000ffff1ca224 */ /* 0x000fe200078e0a1c */
[----:B------:R-:W-:Y:S01]  /*3890*/  ISETP.GT.U32.AND P2, PT, R3, R12, PT ;  /* 0x0000000c0300720c */ /* 0x000fe20003f44070 */
[----:B------:R-:W-:-:S02]  /*38a0*/  IMAD R182, R37, R6, R182 ;  /* 0x0000000625b67224 */ /* 0x000fc400078e02b6 */
[--C-:B------:R-:W-:Y:S01]  /*38b0*/  @!P1 IMAD.IADD R36, R36, 0x1, -R3.reuse ;  /* 0x0000000124249824 */ /* 0x100fe200078e0a03 */
[----:B------:R-:W-:Y:S01]  /*38c0*/  ISETP.GE.AND P1, PT, R21, RZ, PT ;  /* 0x000000ff1500720c */ /* 0x000fe20003f26270 */
[--C-:B------:R-:W-:Y:S01]  /*38d0*/  @!P4 IMAD.IADD R32, R32, 0x1, -R3.reuse ;  /* 0x000000012020c824 */ /* 0x100fe200078e0a03 */
[----:B------:R-:W-:Y:S01]  /*38e0*/  ISETP.GT.U32.AND P4, PT, R37, R182, PT ;  /* 0x000000b62500720c */ /* 0x000fe20003f84070 */
[----:B------:R-:W-:Y:S01]  /*38f0*/  IMAD.SHL.U32 R6, R52, 0x8, RZ ;  /* 0x0000000834067824 */ /* 0x000fe200078e00ff */
[----:B------:R-:W-:Y:S01]  /*3900*/  SHF.R.S32.HI R21, RZ, 0x2, R52 ;  /* 0x00000002ff157819 */ /* 0x000fe20000011434 */
[--C-:B------:R-:W-:Y:S01]  /*3910*/  @!P3 IMAD.IADD R30, R30, 0x1, -R3.reuse ;  /* 0x000000011e1eb824 */ /* 0x100fe200078e0a03 */
[----:B------:R-:W-:Y:S01]  /*3920*/  ISETP.GE.AND P3, PT, R41, RZ, PT ;  /* 0x000000ff2900720c */ /* 0x000fe20003f66270 */
[--C-:B------:R-:W-:Y:S01]  /*3930*/  @!P0 IMAD.IADD R34, R34, 0x1, -R3.reuse ;  /* 0x0000000122228824 */ /* 0x100fe200078e0a03 */
[----:B------:R-:W-:Y:S01]  /*3940*/  SGXT R21, R21, 0x1 ;  /* 0x000000011515781a */ /* 0x000fe20000000200 */
[--C-:B------:R-:W-:Y:S01]  /*3950*/  @!P5 IMAD.IADD R38, R38, 0x1, -R3.reuse ;  /* 0x000000012626d824 */ /* 0x100fe200078e0a03 */
[----:B------:R-:W-:Y:S01]  /*3960*/  LOP3.LUT R48, R6, 0x30, RZ, 0xc0, !PT ;  /* 0x0000003006307812 */ /* 0x000fe200078ec0ff */
[----:B------:R-:W-:Y:S01]  /*3970*/  IMAD.SHL.U32 R7, R52, 0x2, RZ ;  /* 0x0000000234077824 */ /* 0x000fe200078e00ff */
[----:B------:R-:W-:Y:S01]  /*3980*/  ISETP.GE.AND P0, PT, R15, RZ, PT ;  /* 0x000000ff0f00720c */ /* 0x000fe20003f06270 */
[----:B------:R-:W-:Y:S01]  /*3990*/  @!P2 IMAD.IADD R12, R12, 0x1, -R3 ;  /* 0x000000010c0ca824 */ /* 0x000fe200078e0a03 */
[----:B------:R-:W-:Y:S01]  /*39a0*/  ISETP.GE.AND P5, PT, R25, RZ, PT ;  /* 0x000000ff1900720c */ /* 0x000fe20003fa6270 */
[----:B------:R-:W-:Y:S01]  /*39b0*/  @!P4 IMAD.IADD R182, R182, 0x1, -R37 ;  /* 0x00000001b6b6c824 */ /* 0x000fe200078e0a25 */
[----:B------:R-:W-:Y:S01]  /*39c0*/  LOP3.LUT R6, R52, 0x60, RZ, 0xc0, !PT ;  /* 0x0000006034067812 */ /* 0x000fe200078ec0ff */
[----:B------:R-:W-:Y:S01]  /*39d0*/  @!P1 IMAD.MOV R34, RZ, RZ, -R34 ;  /* 0x000000ffff229224 */ /* 0x000fe200078e0a22 */
[----:B------:R-:W-:Y:S01]  /*39e0*/  LOP3.LUT R50, R21, 0x90, RZ, 0xc0, !PT ;  /* 0x0000009015327812 */ /* 0x000fe200078ec0ff */
[----:B------:R-:W-:Y:S01]  /*39f0*/  @!P3 IMAD.MOV R30, RZ, RZ, -R30 ;  /* 0x000000ffff1eb224 */ /* 0x000fe200078e0a1e */
[----:B------:R-:W-:Y:S01]  /*3a00*/  ISETP.GE.AND P2, PT, R4, RZ, PT ;  /* 0x000000ff0400720c */ /* 0x000fe20003f46270 */
[----:B------:R-:W-:Y:S01]  /*3a10*/  IMAD R5, R6, 0x8, R5 ;  /* 0x0000000806057824 */ /* 0x000fe200078e0205 */
[--C-:B------:R-:W-:Y:S01]  /*3a20*/  LOP3.LUT R50, R50, 0x10, R7.reuse, 0x78, !PT ;  /* 0x0000001032327812 */ /* 0x100fe200078e7807 */
[----:B------:R-:W-:Y:S01]  /*3a30*/  @!P6 IMAD.MOV R38, RZ, RZ, -R38 ;  /* 0x000000ffff26e224 */ /* 0x000fe200078e0a26 */
[----:B------:R-:W-:Y:S01]  /*3a40*/  LOP3.LUT R15, R48, 0x10, R7, 0x78, !PT ;  /* 0x00000010300f7812 */ /* 0x000fe200078e7807 */
[----:B------:R-:W-:Y:S01]  /*3a50*/  @!P0 IMAD.MOV R32, RZ, RZ, -R32 ;  /* 0x000000ffff208224 */ /* 0x000fe200078e0a20 */
[----:B------:R-:W-:Y:S01]  /*3a60*/  ISETP.GT.U32.AND P4, PT, R37, R182, PT ;  /* 0x000000b62500720c */ /* 0x000fe20003f84070 */
[----:B------:R-:W-:Y:S01]  /*3a70*/  IMAD.IADD R3, R50, 0x1, R5 ;  /* 0x0000000132037824 */ /* 0x000fe200078e0205 */
[----:B------:R-:W-:Y:S01]  /*3a80*/  LOP3.LUT R48, R13, 0x90, RZ, 0xc0, !PT ;  /* 0x000000900d307812 */ /* 0x000fe200078ec0ff */
[----:B------:R-:W-:Y:S01]  /*3a90*/  IMAD.MOV.U32 R5, RZ, RZ, R12 ;  /* 0x000000ffff057224 */ /* 0x000fe200078e000c */
[----:B------:R-:W-:Y:S01]  /*3aa0*/  ISETP.NE.AND P3, PT, RZ, c[0x0][0x17c], PT ;  /* 0x00005f00ff007a0c */ /* 0x000fe20003f65270 */
[----:B------:R-:W-:Y:S01]  /*3ab0*/  IMAD.IADD R148, R2, 0x1, R15 ;  /* 0x0000000102947824 */ /* 0x000fe200078e020f */
[----:B------:R-:W-:Y:S01]  /*3ac0*/  LOP3.LUT R2, R48, 0x7e, R7, 0x78, !PT ;  /* 0x0000007e30027812 */ /* 0x000fe200078e7807 */
[----:B------:R-:W-:Y:S01]  /*3ad0*/  @!P5 IMAD.MOV R36, RZ, RZ, -R36 ;  /* 0x000000ffff24d224 */ /* 0x000fe200078e0a24 */
[C---:B------:R-:W-:Y:S01]  /*3ae0*/  SEL R7, R244.reuse, R18, !P3 ;  /* 0x00000012f4077207 */ /* 0x040fe20005800000 */
[----:B------:R-:W-:Y:S01]  /*3af0*/  @!P2 IMAD.MOV R5, RZ, RZ, -R5 ;  /* 0x000000ffff05a224 */ /* 0x000fe200078e0a05 */
[----:B------:R-:W-:Y:S01]  /*3b00*/  SEL R11, R244, R11, !P3 ;  /* 0x0000000bf40b7207 */ /* 0x000fe20005800000 */
[----:B------:R-:W-:Y:S01]  /*3b10*/  IMAD R15, R56, c[0x0][0x188], RZ ;  /* 0x00006200380f7a24 */ /* 0x000fe200078e02ff */
[C---:B------:R-:W-:Y:S01]  /*3b20*/  SEL R8, R244.reuse, R8, !P3 ;  /* 0x00000008f4087207 */ /* 0x040fe20005800000 */
[----:B------:R-:W-:Y:S01]  /*3b30*/  IMAD R18, R55, c[0x0][0x188], RZ ;  /* 0x0000620037127a24 */ /* 0x000fe200078e02ff */
[----:B------:R-:W-:Y:S01]  /*3b40*/  SEL R14, R244, R14, !P3 ;  /* 0x0000000ef40e7207 */ /* 0x000fe20005800000 */
[----:B------:R-:W-:Y:S01]  /*3b50*/  IMAD R21, R54, c[0x0][0x188], RZ ;  /* 0x0000620036157a24 */ /* 0x000fe200078e02ff */
[C---:B------:R-:W-:Y:S01]  /*3b60*/  SEL R9, R244.reuse, R9, !P3 ;  /* 0x00000009f4097207 */ /* 0x040fe20005800000 */
[----:B------:R-:W-:Y:S01]  /*3b70*/  STL [R1+0x64], R148 ;  /* 0x0000649401007387 */ /* 0x000fe20000100800 */
[----:B------:R-:W-:Y:S01]  /*3b80*/  SEL R17, R244, R17, !P3 ;  /* 0x00000011f4117207 */ /* 0x000fe20005800000 */
[----:B------:R-:W-:Y:S01]  /*3b90*/  @!P4 IMAD.IADD R182, R182, 0x1, -R37 ;  /* 0x00000001b6b6c824 */ /* 0x000fe200078e0a25 */
[----:B------:R-:W-:Y:S01]  /*3ba0*/  SEL R10, R244, R10, !P3 ;  /* 0x0000000af40a7207 */ /* 0x000fe20005800000 */
[----:B------:R-:W-:Y:S01]  /*3bb0*/  IMAD R8, R8, c[0x0][0x190], RZ ;  /* 0x0000640008087a24 */ /* 0x000fe200078e02ff */
[C---:B------:R-:W-:Y:S01]  /*3bc0*/  SEL R20, R244.reuse, R20, !P3 ;  /* 0x00000014f4147207 */ /* 0x040fe20005800000 */
[----:B------:R-:W-:Y:S01]  /*3bd0*/  IMAD R9, R9, c[0x0][0x190], RZ ;  /* 0x0000640009097a24 */ /* 0x000fe200078e02ff */
[----:B------:R-:W-:Y:S01]  /*3be0*/  SEL R23, R244, R23, !P3 ;  /* 0x00000017f4177207 */ /* 0x000fe20005800000 */
[----:B------:R-:W-:Y:S01]  /*3bf0*/  IMAD R10, R10, c[0x0][0x190], RZ ;  /* 0x000064000a0a7a24 */ /* 0x000fe200078e02ff */
[----:B------:R-:W-:Y:S01]  /*3c00*/  SEL R16, R244, R16, !P3 ;  /* 0x00000010f4107207 */ /* 0x000fe20005800000 */
[----:B------:R-:W-:Y:S01]  /*3c10*/  IMAD R14, R14, c[0x0][0x190], RZ ;  /* 0x000064000e0e7a24 */ /* 0x000fe200078e02ff */
[C---:B------:R-:W-:Y:S01]  /*3c20*/  SEL R26, R244.reuse, R26, !P3 ;  /* 0x0000001af41a7207 */ /* 0x040fe20005800000 */
[----:B------:R-:W-:Y:S01]  /*3c30*/  IMAD R23, R23, c[0x0][0x190], RZ ;  /* 0x0000640017177a24 */ /* 0x000fe200078e02ff */
[----:B------:R-:W-:Y:S01]  /*3c40*/  SEL R19, R244, R19, !P3 ;  /* 0x00000013f4137207 */ /* 0x000fe20005800000 */
[----:B------:R-:W-:Y:S01]  /*3c50*/  IMAD R16, R16, c[0x0][0x190], RZ ;  /* 0x0000640010107a24 */ /* 0x000fe200078e02ff */
[C---:B------:R-:W-:Y:S01]  /*3c60*/  SEL R169, R244.reuse, R169, !P3 ;  /* 0x000000a9f4a97207 */ /* 0x040fe20005800000 */
[----:B------:R-:W-:Y:S01]  /*3c70*/  IMAD R200, R7, c[0x0][0x190], RZ ;  /* 0x0000640007c87a24 */ /* 0x000fe200078e02ff */
[C---:B------:R-:W-:Y:S01]  /*3c80*/  SEL R22, R244.reuse, R22, !P3 ;  /* 0x00000016f4167207 */ /* 0x040fe20005800000 */
[----:B------:R-:W-:Y:S01]  /*3c90*/  IMAD R19, R19, c[0x0][0x190], RZ ;  /* 0x0000640013137a24 */ /* 0x000fe200078e02ff */
[C---:B------:R-:W-:Y:S01]  /*3ca0*/  SEL R172, R244.reuse, R172, !P3 ;  /* 0x000000acf4ac7207 */ /* 0x040fe20005800000 */
[----:B------:R-:W-:Y:S01]  /*3cb0*/  IMAD R17, R17, c[0x0][0x190], RZ ;  /* 0x0000640011117a24 */ /* 0x000fe200078e02ff */
[----:B------:R-:W-:Y:S01]  /*3cc0*/  SEL R175, R244, R175, !P3 ;  /* 0x000000aff4af7207 */ /* 0x000fe20005800000 */
        /* <DEDUP_REMOVED lines=9> */
[C---:B------:R-:W-:Y:S01]  /*3d60*/  SEL R174, R244.reuse, R174, !P3 ;  /* 0x000000aef4ae7207 */ /* 0x040fe20005800000 */
        /* <DEDUP_REMOVED lines=87> */
[----:B------:R-:W-:Y:S01]  /*42e0*/  LEA R25, P2, R15, c[0x0][0x160], 0x1 ;  /* 0x000058000f197a11 */ /* 0x000fe200078408ff */
[----:B------:R-:W-:Y:S01]  /*42f0*/  IMAD R229, R229, c[0x0][0x190], RZ ;  /* 0x00006400e5e57a24 */ /* 0x000fe200078e02ff */
[----:B------:R-:W-:Y:S01]  /*4300*/  ISETP.GE.AND P1, PT, R57, RZ, PT ;  /* 0x000000ff3900720c */ /* 0x000fe20003f26270 */
[----:B------:R-:W-:Y:S01]  /*4310*/  IMAD R237, R237, c[0x0][0x190], RZ ;  /* 0x00006400eded7a24 */ /* 0x000fe200078e02ff */
[----:B------:R-:W-:Y:S01]  /*4320*/  LEA R6, P3, R18, c[0x0][0x160], 0x1 ;  /* 0x0000580012067a11 */ /* 0x000fe200078608ff */
[----:B------:R1:W-:Y:S01]  /*4330*/  STL [R1+0x6c], R25 ;  /* 0x00006c1901007387 */ /* 0x0003e20000100800 */
[----:B------:R-:W-:Y:S01]  /*4340*/  LEA R27, P4, R21, c[0x0][0x160], 0x1 ;  /* 0x00005800151b7a11 */ /* 0x000fe200078808ff */
[----:B------:R-:W-:Y:S01]  /*4350*/  IMAD R244, R244, c[0x0][0x190], RZ ;  /* 0x00006400f4f47a24 */ /* 0x000fe200078e02ff */
[----:B------:R-:W-:Y:S01]  /*4360*/  LEA.HI.X.SX32 R15, R15, c[0x0][0x164], 0x1, P2 ;  /* 0x000059000f0f7a11 */ /* 0x000fe200010f0eff */
[----:B------:R-:W-:Y:S01]  /*4370*/  STL [R1+0x74], R6 ;  /* 0x0000740601007387 */ /* 0x000fe20000100800 */
[----:B------:R-:W-:Y:S01]  /*4380*/  LEA.HI.X.SX32 R18, R18, c[0x0][0x164], 0x1, P3 ;  /* 0x0000590012127a11 */ /* 0x000fe200018f0eff */
[----:B------:R-:W-:Y:S01]  /*4390*/  IMAD R11, R11, c[0x0][0x190], RZ ;  /* 0x000064000b0b7a24 */ /* 0x000fe200078e02ff */
[----:B------:R-:W-:Y:S01]  /*43a0*/  LEA R248, P3, R10, c[0x0][0x168], 0x1 ;  /* 0x00005a000af87a11 */ /* 0x000fe200078608ff */
[----:B------:R-:W-:Y:S01]  /*43b0*/  STL [R1+0x7c], R27 ;  /* 0x00007c1b01007387 */ /* 0x000fe20000100800 */
[----:B------:R-:W-:Y:S01]  /*43c0*/  LEA.HI.X.SX32 R21, R21, c[0x0][0x164], 0x1, P4 ;  /* 0x0000590015157a11 */ /* 0x000fe200020f0eff */
[----:B------:R-:W-:Y:S01]  /*43d0*/  @!P1 IMAD.MOV R182, RZ, RZ, -R182 ;  /* 0x000000ffffb69224 */ /* 0x000fe200078e0ab6 */
[----:B-1----:R-:W-:Y:S01]  /*43e0*/  LEA R25, P5, R5, c[0x0][0x160], 0x1 ;  /* 0x0000580005197a11 */ /* 0x002fe200078a08ff */
[----:B------:R-:W-:Y:S01]  /*43f0*/  IMAD R198, R198, c[0x0][0x190], RZ ;  /* 0x00006400c6c67a24 */ /* 0x000fe200078e02ff */
[----:B------:R-:W-:Y:S01]  /*4400*/  LEA R246, P1, R8, c[0x0][0x168], 0x1 ;  /* 0x00005a0008f67a11 */ /* 0x000fe200078208ff */
[----:B------:R-:W-:Y:S01]  /*4410*/  IMAD R201, R201, c[0x0][0x190], RZ ;  /* 0x00006400c9c97a24 */ /* 0x000fe200078e02ff */
[----:B------:R-:W-:Y:S01]  /*4420*/  LEA.HI.X.SX32 R10, R10, c[0x0][0x16c], 0x1, P3 ;  /* 0x00005b000a0a7a11 */ /* 0x000fe200018f0eff */
[----:B------:R1:W-:Y:S01]  /*4430*/  STL [R1+0x84], R25 ;  /* 0x0000841901007387 */ /* 0x0003e20000100800 */
[----:B------:R-:W-:Y:S01]  /*4440*/  LEA.HI.X.SX32 R8, R8, c[0x0][0x16c], 0x1, P1 ;  /* 0x00005b0008087a11 */ /* 0x000fe200008f0eff */
[----:B------:R-:W-:Y:S01]  /*4450*/  IMAD.MOV.U32 R4, RZ, RZ, c[0x0][0x18c] ;  /* 0x00006300ff047624 */ /* 0x000fe200078e00ff */
[C---:B------:R-:W-:Y:S01]  /*4460*/  LEA R251, P3, R19.reuse, c[0x0][0x168], 0x1 ;  /* 0x00005a0013fb7a11 */ /* 0x040fe200078608ff */
[----:B------:R-:W-:Y:S01]  /*4470*/  STL [R1+0x68], R15 ;  /* 0x0000680f01007387 */ /* 0x000fe20000100800 */
[----:B------:R-:W-:Y:S01]  /*4480*/  ISETP.NE.AND P0, PT, RZ, c[0x0][0x178], PT ;  /* 0x00005e00ff007a0c */ /* 0x000fe20003f05270 */
[----:B------:R-:W-:Y:S01]  /*4490*/  CS2R R32, SRZ ;  /* 0x0000000000207805 */ /* 0x000fe2000001ff00 */
[----:B------:R-:W-:Y:S01]  /*44a0*/  LEA.HI.X.SX32 R19, R19, c[0x0][0x16c], 0x1, P3 ;  /* 0x00005b0013137a11 */ /* 0x000fe200018f0eff */
[----:B------:R2:W-:Y:S01]  /*44b0*/  STL [R1+0x70], R18 ;  /* 0x0000701201007387 */ /* 0x0005e20000100800 */
[----:B------:R-:W-:Y:S01]  /*44c0*/  LOP3.LUT R24, R52, 0xf, RZ, 0xc0, !PT ;  /* 0x0000000f34187812 */ /* 0x000fe200078ec0ff */
[----:B-1----:R-:W-:Y:S01]  /*44d0*/  IMAD R25, R12, c[0x0][0x190], RZ ;  /* 0x000064000c197a24 */ /* 0x002fe200078e02ff */
[----:B------:R-:W-:Y:S01]  /*44e0*/  LEA R245, P2, R200, c[0x0][0x168], 0x1 ;  /* 0x00005a00c8f57a11 */ /* 0x000fe200078408ff */
[----:B------:R1:W-:Y:S01]  /*44f0*/  STL [R1+0x78], R21 ;  /* 0x0000781501007387 */ /* 0x0003e20000100800 */
[----:B------:R-:W-:Y:S01]  /*4500*/  LOP3.LUT R148, R148, 0x20, RZ, 0x3c, !PT ;  /* 0x0000002094947812 */ /* 0x000fe200078e3cff */
[----:B------:R-:W-:Y:S01]  /*4510*/  IMAD R6, R24, c[0x0][0x18c], RZ ;  /* 0x0000630018067a24 */ /* 0x000fe200078e02ff */
[----:B------:R-:W-:Y:S01]  /*4520*/  LEA R249, P1, R25, c[0x0][0x168], 0x1 ;  /* 0x00005a0019f97a11 */ /* 0x000fe200078208ff */
[----:B------:R-:W-:Y:S01]  /*4530*/  CS2R R34, SRZ ;  /* 0x0000000000227805 */ /* 0x000fe2000001ff00 */
[----:B------:R-:W-:Y:S01]  /*4540*/  LEA.HI.X.SX32 R200, R200, c[0x0][0x16c], 0x1, P2 ;  /* 0x00005b00c8c87a11 */ /* 0x000fe200010f0eff */
[----:B------:R-:W-:Y:S01]  /*4550*/  CS2R R36, SRZ ;  /* 0x0000000000247805 */ /* 0x000fe2000001ff00 */
[----:B--2---:R-:W-:Y:S01]  /*4560*/  LEA.HI.X.SX32 R18, R5, c[0x0][0x164], 0x1, P5 ;  /* 0x0000590005127a11 */ /* 0x004fe200028f0eff */
[----:B------:R-:W-:Y:S01]  /*4570*/  CS2R R38, SRZ ;  /* 0x0000000000267805 */ /* 0x000fe2000001ff00 */
[----:B------:R-:W-:Y:S01]  /*4580*/  LEA R247, P5, R9, c[0x0][0x168], 0x1 ;  /* 0x00005a0009f77a11 */ /* 0x000fe200078a08ff */
[----:B------:R-:W-:Y:S01]  /*4590*/  CS2R R28, SRZ ;  /* 0x00000000001c7805 */ /* 0x000fe2000001ff00 */
[----:B------:R-:W-:Y:S01]  /*45a0*/  LEA.HI.X.SX32 R13, R25, c[0x0][0x16c], 0x1, P1 ;  /* 0x00005b00190d7a11 */ /* 0x000fe200008f0eff */
[----:B------:R-:W-:Y:S01]  /*45b0*/  STL [R1+0x80], R18 ;  /* 0x0000801201007387 */ /* 0x000fe20000100800 */
[----:B------:R-:W-:Y:S01]  /*45c0*/  LEA.HI.X.SX32 R9, R9, c[0x0][0x16c], 0x1, P5 ;  /* 0x00005b0009097a11 */ /* 0x000fe200028f0eff */
[----:B------:R-:W-:Y:S01]  /*45d0*/  CS2R R30, SRZ ;  /* 0x00000000001e7805 */ /* 0x000fe2000001ff00 */
[----:B------:R-:W-:Y:S01]  /*45e0*/  LEA R250, P5, R16, c[0x0][0x168], 0x1 ;  /* 0x00005a0010fa7a11 */ /* 0x000fe200078a08ff */
[----:B------:R-:W-:Y:S01]  /*45f0*/  CS2R R40, SRZ ;  /* 0x0000000000287805 */ /* 0x000fe2000001ff00 */
[----:B------:R-:W-:Y:S01]  /*4600*/  LEA R252, P1, R22, c[0x0][0x168], 0x1 ;  /* 0x00005a0016fc7a11 */ /* 0x000fe200078208ff */
[----:B------:R-:W-:Y:S01]  /*4610*/  CS2R R42, SRZ ;  /* 0x00000000002a7805 */ /* 0x000fe2000001ff00 */
[----:B------:R-:W-:Y:S01]  /*4620*/  LEA.HI.X.SX32 R16, R16, c[0x0][0x16c], 0x1, P5 ;  /* 0x00005b0010107a11 */ /* 0x000fe200028f0eff */
[----:B------:R-:W-:Y:S01]  /*4630*/  CS2R R44, SRZ ;  /* 0x00000000002c7805 */ /* 0x000fe2000001ff00 */
[----:B------:R-:W-:Y:S01]  /*4640*/  LEA R25, P5, R78, c[0x0][0x168], 0x1 ;  /* 0x00005a004e197a11 */ /* 0x000fe200078a08ff */
[----:B------:R-:W-:Y:S01]  /*4650*/  CS2R R46, SRZ ;  /* 0x00000000002e7805 */ /* 0x000fe2000001ff00 */
[----:B------:R-:W-:Y:S01]  /*4660*/  LEA.HI.X.SX32 R22, R22, c[0x0][0x16c], 0x1, P1 ;  /* 0x00005b0016167a11 */ /* 0x000fe200008f0eff */
[----:B------:R-:W-:Y:S01]  /*4670*/  CS2R R48, SRZ ;  /* 0x0000000000307805 */ /* 0x000fe2000001ff00 */
[----:B------:R-:W-:Y:S01]  /*4680*/  @!P0 LOP3.LUT R182, RZ, c[0x0][0x178], RZ, 0x33, !PT ;  /* 0x00005e00ffb68a12 */ /* 0x000fe200078e33ff */
[----:B------:R2:W-:Y:S01]  /*4690*/  STL [R1], R25 ;  /* 0x0000001901007387 */ /* 0x0005e20000100800 */
[----:B------:R-:W-:Y:S01]  /*46a0*/  LEA R12, P0, R14, c[0x0][0x168], 0x1 ;  /* 0x00005a000e0c7a11 */ /* 0x000fe200078008ff */
[----:B------:R-:W-:Y:S01]  /*46b0*/  CS2R R50, SRZ ;  /* 0x0000000000327805 */ /* 0x000fe2000001ff00 */
[----:B------:R-:W-:Y:S01]  /*46c0*/  SHF.R.S32.HI R15, RZ, 0x1f, R6 ;  /* 0x0000001fff0f7819 */ /* 0x000fe20000011406 */
[----:B------:R-:W-:Y:S01]  /*46d0*/  IMAD R182, R182, c[0x0][0x184], RZ ;  /* 0x00006100b6b67a24 */ /* 0x000fe200078e02ff */
[----:B------:R-:W-:Y:S01]  /*46e0*/  LEA.HI.X.SX32 R14, R14, c[0x0][0x16c], 0x1, P0 ;  /* 0x00005b000e0e7a11 */ /* 0x000fe200000f0eff */
[----:B------:R-:W-:Y:S01]  /*46f0*/  CS2R R52, SRZ ;  /* 0x0000000000347805 */ /* 0x000fe2000001ff00 */
[C---:B-1----:R-:W-:Y:S01]  /*4700*/  LEA R21, P0, R23.reuse, c[0x0][0x168], 0x1 ;  /* 0x00005a0017157a11 */ /* 0x042fe200078008ff */
[----:B------:R-:W-:Y:S01]  /*4710*/  CS2R R54, SRZ ;  /* 0x0000000000367805 */ /* 0x000fe2000001ff00 */
[----:B------:R-:W-:Y:S01]  /*4720*/  SHF.L.U64.HI R5, R6, 0x1, R15 ;  /* 0x0000000106057819 */ /* 0x000fe2000001020f */
[----:B0-----:R-:W-:Y:S01]  /*4730*/  CS2R R56, SRZ ;  /* 0x0000000000387805 */ /* 0x001fe2000001ff00 */
[----:B--2---:R-:W-:Y:S01]  /*4740*/  LEA R25, P3, R168, c[0x0][0x168], 0x1 ;  /* 0x00005a00a8197a11 */ /* 0x004fe200078608ff */
[----:B------:R-:W-:Y:S01]  /*4750*/  IMAD.SHL.U32 R4, R4, 0x10, RZ ;  /* 0x0000001004047824 */ /* 0x000fe200078e00ff */
[----:B------:R-:W-:Y:S01]  /*4760*/  LEA.HI.X.SX32 R23, R23, c[0x0][0x16c], 0x1, P0 ;  /* 0x00005b0017177a11 */ /* 0x000fe200000f0eff */
[----:B------:R-:W-:Y:S01]  /*4770*/  IMAD.SHL.U32 R6, R6, 0x2, RZ ;  /* 0x0000000206067824 */ /* 0x000fe200078e00ff */
[----:B------:R-:W-:Y:S01]  /*4780*/  LEA.HI.X.SX32 R168, R168, c[0x0][0x16c], 0x1, P3 ;  /* 0x00005b00a8a87a11 */ /* 0x000fe200018f0eff */
[----:B------:R0:W-:Y:S01]  /*4790*/  STL [R1+0x4], R25 ;  /* 0x0000041901007387 */ /* 0x0001e20000100800 */
[----:B------:R-:W-:Y:S01]  /*47a0*/  LEA R170, P0, R172, c[0x0][0x168], 0x1 ;  /* 0x00005a00acaa7a11 */ /* 0x000fe200078008ff */
[----:B------:R-:W-:Y:S01]  /*47b0*/  IMAD.WIDE R182, R182, 0x2, RZ ;  /* 0x00000002b6b67825 */ /* 0x000fe200078e02ff */
[----:B------:R-:W-:-:S02]  /*47c0*/  LEA R15, P4, R17, c[0x0][0x168], 0x1 ;  /* 0x00005a00110f7a11 */ /* 0x000fc400078808ff */
[----:B------:R-:W-:Y:S02]  /*47d0*/  LEA.HI.X.SX32 R172, R172, c[0x0][0x16c], 0x1, P0 ;  /* 0x00005b00acac7a11 */ /* 0x000fe400000f0eff */
[----:B------:R-:W-:Y:S02]  /*47e0*/  LEA R203, P0, R177, c[0x0][0x168], 0x1 ;  /* 0x00005a00b1cb7a11 */ /* 0x000fe400078008ff */
[----:B------:R-:W-:Y:S02]  /*47f0*/  LEA R18, P2, R20, c[0x0][0x168], 0x1 ;  /* 0x00005a0014127a11 */ /* 0x000fe400078408ff */
[----:B0-----:R-:W-:Y:S02]  /*4800*/  LEA R25, P1, R171, c[0x0][0x168], 0x1 ;  /* 0x00005a00ab197a11 */ /* 0x001fe400078208ff */
[----:B------:R-:W-:Y:S02]  /*4810*/  LEA.HI.X.SX32 R177, R177, c[0x0][0x16c], 0x1, P0 ;  /* 0x00005b00b1b17a11 */ /* 0x000fe400000f0eff */
[----:B------:R-:W-:Y:S01]  /*4820*/  LEA.HI.X.SX32 R171, R171, c[0x0][0x16c], 0x1, P1 ;  /* 0x00005b00abab7a11 */ /* 0x000fe200008f0eff */
[----:B------:R0:W-:Y:S01]  /*4830*/  STL [R1+0x8], R25 ;  /* 0x0000081901007387 */ /* 0x0001e20000100800 */
[----:B------:R-:W-:-:S02]  /*4840*/  LEA R208, P0, R180, c[0x0][0x168], 0x1 ;  /* 0x00005a00b4d07a11 */ /* 0x000fc400078008ff */
[----:B------:R-:W-:Y:S02]  /*4850*/  LEA.HI.X.SX32 R17, R17, c[0x0][0x16c], 0x1, P4 ;  /* 0x00005b0011117a11 */ /* 0x000fe400020f0eff */
[----:B------:R-:W-:Y:S02]  /*4860*/  LEA.HI.X.SX32 R180, R180, c[0x0][0x16c], 0x1, P0 ;  /* 0x00005b00b4b47a11 */ /* 0x000fe400000f0eff */
[----:B------:R-:W-:Y:S02]  /*4870*/  LEA R214, P0, R185, c[0x0][0x168], 0x1 ;  /* 0x00005a00b9d67a11 */ /* 0x000fe400078008ff */
[----:B------:R-:W-:Y:S02]  /*4880*/  LEA.HI.X.SX32 R20, R20, c[0x0][0x16c], 0x1, P2 ;  /* 0x00005b0014147a11 */ /* 0x000fe400010f0eff */
[----:B0-----:R-:W-:Y:S02]  /*4890*/  LEA.HI.X.SX32 R25, R78, c[0x0][0x16c], 0x1, P5 ;  /* 0x00005b004e197a11 */ /* 0x001fe400028f0eff */
[----:B------:R-:W-:-:S02]  /*48a0*/  LEA R78, P5, R174, c[0x0][0x168], 0x1 ;  /* 0x00005a00ae4e7a11 */ /* 0x000fc400078a08ff */
[----:B------:R-:W-:Y:S02]  /*48b0*/  LEA.HI.X.SX32 R185, R185, c[0x0][0x16c], 0x1, P0 ;  /* 0x00005b00b9b97a11 */ /* 0x000fe400000f0eff */
[----:B------:R-:W-:Y:S01]  /*48c0*/  LEA.HI.X.SX32 R174, R174, c[0x0][0x16c], 0x1, P5 ;  /* 0x00005b00aeae7a11 */ /* 0x000fe200028f0eff */
[----:B------:R0:W-:Y:S01]  /*48d0*/  STL [R1+0xc], R78 ;  /* 0x00000c4e01007387 */ /* 0x0001e20000100800 */
[----:B------:R-:W-:Y:S02]  /*48e0*/  LEA R220, P0, R188, c[0x0][0x168], 0x1 ;  /* 0x00005a00bcdc7a11 */ /* 0x000fe400078008ff */
[----:B------:R-:W-:Y:S02]  /*48f0*/  LEA R24, P4, R26, c[0x0][0x168], 0x1 ;  /* 0x00005a001a187a11 */ /* 0x000fe400078808ff */
[----:B------:R-:W-:Y:S02]  /*4900*/  LEA R27, P2, R169, c[0x0][0x168], 0x1 ;  /* 0x00005a00a91b7a11 */ /* 0x000fe400078408ff */
[----:B------:R-:W-:-:S02]  /*4910*/  LEA.HI.X.SX32 R188, R188, c[0x0][0x16c], 0x1, P0 ;  /* 0x00005b00bcbc7a11 */ /* 0x000fc400000f0eff */
[----:B------:R-:W-:Y:S02]  /*4920*/  LEA R226, P0, R191, c[0x0][0x168], 0x1 ;  /* 0x00005a00bfe27a11 */ /* 0x000fe400078008ff */
[C---:B0-----:R-:W-:Y:S02]  /*4930*/  LEA R78, P3, R205.reuse, c[0x0][0x168], 0x1 ;  /* 0x00005a00cd4e7a11 */ /* 0x041fe400078608ff */
[----:B------:R-:W-:Y:S02]  /*4940*/  LEA.HI.X.SX32 R26, R26, c[0x0][0x16c], 0x1, P4 ;  /* 0x00005b001a1a7a11 */ /* 0x000fe400020f0eff */
[----:B------:R-:W-:Y:S01]  /*4950*/  LEA.HI.X.SX32 R205, R205, c[0x0][0x16c], 0x1, P3 ;  /* 0x00005b00cdcd7a11 */ /* 0x000fe200018f0eff */
[----:B------:R0:W-:Y:S01]  /*4960*/  STL [R1+0x10], R78 ;  /* 0x0000104e01007387 */ /* 0x0001e20000100800 */
[----:B------:R-:W-:Y:S02]  /*4970*/  LEA.HI.X.SX32 R169, R169, c[0x0][0x16c], 0x1, P2 ;  /* 0x00005b00a9a97a11 */ /* 0x000fe400010f0eff */
[----:B------:R-:W-:-:S02]  /*4980*/  LEA R173, P4, R175, c[0x0][0x168], 0x1 ;  /* 0x00005a00afad7a11 */ /* 0x000fc400078808ff */
[----:B------:R-:W-:Y:S02]  /*4990*/  LEA R202, P2, R176, c[0x0][0x168], 0x1 ;  /* 0x00005a00b0ca7a11 */ /* 0x000fe400078408ff */
[----:B------:R-:W-:Y:S02]  /*49a0*/  LEA.HI.X.SX32 R191, R191, c[0x0][0x16c], 0x1, P0 ;  /* 0x00005b00bfbf7a11 */ /* 0x000fe400000f0eff */
[----:B------:R-:W-:Y:S02]  /*49b0*/  LEA R232, P0, R194, c[0x0][0x168], 0x1 ;  /* 0x00005a00c2e87a11 */ /* 0x000fe400078008ff */
[----:B0-----:R-:W-:Y:S02]  /*49c0*/  LEA R78, P1, R207, c[0x0][0x168], 0x1 ;  /* 0x00005a00cf4e7a11 */ /* 0x001fe400078208ff */
[----:B------:R-:W-:Y:S02]  /*49d0*/  LEA.HI.X.SX32 R175, R175, c[0x0][0x16c], 0x1, P4 ;  /* 0x00005b00afaf7a11 */ /* 0x000fe400020f0eff */
[----:B------:R-:W-:Y:S01]  /*49e0*/  LEA.HI.X.SX32 R207, R207, c[0x0][0x16c], 0x1, P1 ;  /* 0x00005b00cfcf7a11 */ /* 0x000fe200008f0eff */
[----:B------:R0:W-:Y:S01]  /*49f0*/  STL [R1+0x14], R78 ;  /* 0x0000144e01007387 */ /* 0x0001e20000100800 */
[----:B------:R-:W-:-:S02]  /*4a00*/  LEA.HI.X.SX32 R176, R176, c[0x0][0x16c], 0x1, P2 ;  /* 0x00005b00b0b07a11 */ /* 0x000fc400010f0eff */
[----:B------:R-:W-:Y:S02]  /*4a10*/  LEA R204, P4, R178, c[0x0][0x168], 0x1 ;  /* 0x00005a00b2cc7a11 */ /* 0x000fe400078808ff */
[----:B------:R-:W-:Y:S02]  /*4a20*/  LEA R206, P2, R179, c[0x0][0x168], 0x1 ;  /* 0x00005a00b3ce7a11 */ /* 0x000fe400078408ff */
[----:B------:R-:W-:Y:S02]  /*4a30*/  LEA.HI.X.SX32 R194, R194, c[0x0][0x16c], 0x1, P0 ;  /* 0x00005b00c2c27a11 */ /* 0x000fe400000f0eff */
[----:B------:R-:W-:Y:S02]  /*4a40*/  LEA R238, P0, R197, c[0x0][0x168], 0x1 ;  /* 0x00005a00c5ee7a11 */ /* 0x000fe400078008ff */
[----:B0-----:R-:W-:Y:S02]  /*4a50*/  LEA R78, P5, R209, c[0x0][0x168], 0x1 ;  /* 0x00005a00d14e7a11 */ /* 0x001fe400078a08ff */
[----:B------:R-:W-:-:S02]  /*4a60*/  LEA.HI.X.SX32 R178, R178, c[0x0][0x16c], 0x1, P4 ;  /* 0x00005b00b2b27a11 */ /* 0x000fc400020f0eff */
[----:B------:R-:W-:Y:S01]  /*4a70*/  LEA.HI.X.SX32 R209, R209, c[0x0][0x16c], 0x1, P5 ;  /* 0x00005b00d1d17a11 */ /* 0x000fe200028f0eff */
[----:B------:R0:W-:Y:S01]  /*4a80*/  STL [R1+0x18], R78 ;  /* 0x0000184e01007387 */ /* 0x0001e20000100800 */
[----:B------:R-:W-:Y:S02]  /*4a90*/  LEA.HI.X.SX32 R179, R179, c[0x0][0x16c], 0x1, P2 ;  /* 0x00005b00b3b37a11 */ /* 0x000fe400010f0eff */
[----:B------:R-:W-:Y:S02]  /*4aa0*/  LEA R210, P4, R181, c[0x0][0x168], 0x1 ;  /* 0x00005a00b5d27a11 */ /* 0x000fe400078808ff */
[----:B------:R-:W-:Y:S02]  /*4ab0*/  LEA R212, P2, R184, c[0x0][0x168], 0x1 ;  /* 0x00005a00b8d47a11 */ /* 0x000fe400078408ff */
[----:B------:R-:W-:Y:S02]  /*4ac0*/  LEA.HI.X.SX32 R197, R197, c[0x0][0x16c], 0x1, P0 ;  /* 0x00005b00c5c57a11 */ /* 0x000fe400000f0eff */
[----:B------:R-:W-:-:S02]  /*4ad0*/  LEA.HI.X.SX32 R181, R181, c[0x0][0x16c], 0x1, P4 ;  /* 0x00005b00b5b57a11 */ /* 0x000fc400020f0eff */
[C---:B0-----:R-:W-:Y:S02]  /*4ae0*/  LEA R78, P3, R211.reuse, c[0x0][0x168], 0x1 ;  /* 0x00005a00d34e7a11 */ /* 0x041fe400078608ff */
[----:B------:R-:W-:Y:S02]  /*4af0*/  LEA.HI.X.SX32 R184, R184, c[0x0][0x16c], 0x1, P2 ;  /* 0x00005b00b8b87a11 */ /* 0x000fe400010f0eff */
[----:B------:R-:W-:Y:S01]  /*4b00*/  LEA.HI.X.SX32 R211, R211, c[0x0][0x16c], 0x1, P3 ;  /* 0x00005b00d3d37a11 */ /* 0x000fe200018f0eff */
[----:B------:R0:W-:Y:S01]  /*4b10*/  STL [R1+0x1c], R78 ;  /* 0x00001c4e01007387 */ /* 0x0001e20000100800 */
[C---:B------:R-:W-:Y:S02]  /*4b20*/  LEA R216, P4, R186.reuse, c[0x0][0x168], 0x1 ;  /* 0x00005a00bad87a11 */ /* 0x040fe400078808ff */
[----:B------:R-:W-:Y:S02]  /*4b30*/  LEA R218, P2, R187, c[0x0][0x168], 0x1 ;  /* 0x00005a00bbda7a11 */ /* 0x000fe400078408ff */
[----:B------:R-:W-:-:S02]  /*4b40*/  LEA.HI.X.SX32 R186, R186, c[0x0][0x16c], 0x1, P4 ;  /* 0x00005b00baba7a11 */ /* 0x000fc400020f0eff */
[----:B------:R-:W-:Y:S02]  /*4b50*/  LEA.HI.X.SX32 R187, R187, c[0x0][0x16c], 0x1, P2 ;  /* 0x00005b00bbbb7a11 */ /* 0x000fe400010f0eff */
[----:B------:R-:W-:Y:S02]  /*4b60*/  LEA R222, P4, R189, c[0x0][0x168], 0x1 ;  /* 0x00005a00bdde7a11 */ /* 0x000fe400078808ff */
[C---:B0-----:R-:W-:Y:S02]  /*4b70*/  LEA R78, P1, R213.reuse, c[0x0][0x168], 0x1 ;  /* 0x00005a00d54e7a11 */ /* 0x041fe400078208ff */
[----:B------:R-:W-:Y:S02]  /*4b80*/  LEA R224, P2, R190, c[0x0][0x168], 0x1 ;  /* 0x00005a00bee07a11 */ /* 0x000fe400078408ff */
[----:B------:R-:W-:Y:S01]  /*4b90*/  LEA.HI.X.SX32 R213, R213, c[0x0][0x16c], 0x1, P1 ;  /* 0x00005b00d5d57a11 */ /* 0x000fe200008f0eff */
[----:B------:R0:W-:Y:S01]  /*4ba0*/  STL [R1+0x20], R78 ;  /* 0x0000204e01007387 */ /* 0x0001e20000100800 */
[----:B------:R-:W-:-:S02]  /*4bb0*/  LEA.HI.X.SX32 R189, R189, c[0x0][0x16c], 0x1, P4 ;  /* 0x00005b00bdbd7a11 */ /* 0x000fc400020f0eff */
[----:B------:R-:W-:Y:S02]  /*4bc0*/  LEA.HI.X.SX32 R190, R190, c[0x0][0x16c], 0x1, P2 ;  /* 0x00005b00bebe7a11 */ /* 0x000fe400010f0eff */
[C---:B------:R-:W-:Y:S02]  /*4bd0*/  LEA R228, P4, R192.reuse, c[0x0][0x168], 0x1 ;  /* 0x00005a00c0e47a11 */ /* 0x040fe400078808ff */
[----:B------:R-:W-:Y:S02]  /*4be0*/  LEA R230, P2, R193, c[0x0][0x168], 0x1 ;  /* 0x00005a00c1e67a11 */ /* 0x000fe400078408ff */
[----:B------:R-:W-:Y:S02]  /*4bf0*/  LEA.HI.X.SX32 R192, R192, c[0x0][0x16c], 0x1, P4 ;  /* 0x00005b00c0c07a11 */ /* 0x000fe400020f0eff */
[----:B0-----:R-:W-:Y:S02]  /*4c00*/  LEA R78, P5, R215, c[0x0][0x168], 0x1 ;  /* 0x00005a00d74e7a11 */ /* 0x001fe400078a08ff */
[----:B------:R-:W-:-:S02]  /*4c10*/  LEA.HI.X.SX32 R193, R193, c[0x0][0x16c], 0x1, P2 ;  /* 0x00005b00c1c17a11 */ /* 0x000fc400010f0eff */
[----:B------:R-:W-:Y:S01]  /*4c20*/  LEA.HI.X.SX32 R215, R215, c[0x0][0x16c], 0x1, P5 ;  /* 0x00005b00d7d77a11 */ /* 0x000fe200028f0eff */
[----:B------:R0:W-:Y:S01]  /*4c30*/  STL [R1+0x24], R78 ;  /* 0x0000244e01007387 */ /* 0x0001e20000100800 */
[C---:B------:R-:W-:Y:S02]  /*4c40*/  LEA R234, P4, R195.reuse, c[0x0][0x168], 0x1 ;  /* 0x00005a00c3ea7a11 */ /* 0x040fe400078808ff */
[C---:B------:R-:W-:Y:S02]  /*4c50*/  LEA R236, P2, R196.reuse, c[0x0][0x168], 0x1 ;  /* 0x00005a00c4ec7a11 */ /* 0x040fe400078408ff */
[----:B------:R-:W-:Y:S02]  /*4c60*/  LEA.HI.X.SX32 R195, R195, c[0x0][0x16c], 0x1, P4 ;  /* 0x00005b00c3c37a11 */ /* 0x000fe400020f0eff */
[----:B------:R-:W-:Y:S02]  /*4c70*/  LEA.HI.X.SX32 R196, R196, c[0x0][0x16c], 0x1, P2 ;  /* 0x00005b00c4c47a11 */ /* 0x000fe400010f0eff */
[----:B------:R-:W-:-:S02]  /*4c80*/  LEA R7, P6, R11, c[0x0][0x168], 0x1 ;  /* 0x00005a000b077a11 */ /* 0x000fc400078c08ff */
[C---:B0-----:R-:W-:Y:S02]  /*4c90*/  LEA R78, P3, R217.reuse, c[0x0][0x168], 0x1 ;  /* 0x00005a00d94e7a11 */ /* 0x041fe400078608ff */
[C---:B------:R-:W-:Y:S02]  /*4ca0*/  LEA R240, P4, R198.reuse, c[0x0][0x168], 0x1 ;  /* 0x00005a00c6f07a11 */ /* 0x040fe400078808ff */
[----:B------:R-:W-:Y:S01]  /*4cb0*/  LEA.HI.X.SX32 R217, R217, c[0x0][0x16c], 0x1, P3 ;  /* 0x00005b00d9d97a11 */ /* 0x000fe200018f0eff */
[----:B------:R0:W-:Y:S01]  /*4cc0*/  STL [R1+0x28], R78 ;  /* 0x0000284e01007387 */ /* 0x0001e20000100800 */
[----:B------:R-:W-:Y:S02]  /*4cd0*/  LEA R242, P2, R201, c[0x0][0x168], 0x1 ;  /* 0x00005a00c9f27a11 */ /* 0x000fe400078408ff */
[----:B------:R-:W-:Y:S02]  /*4ce0*/  LEA.HI.X.SX32 R11, R11, c[0x0][0x16c], 0x1, P6 ;  /* 0x00005b000b0b7a11 */ /* 0x000fe400030f0eff */
[----:B------:R-:W-:-:S02]  /*4cf0*/  LEA.HI.X.SX32 R198, R198, c[0x0][0x16c], 0x1, P4 ;  /* 0x00005b00c6c67a11 */ /* 0x000fc400020f0eff */
[----:B------:R-:W-:Y:S02]  /*4d00*/  LEA.HI.X.SX32 R201, R201, c[0x0][0x16c], 0x1, P2 ;  /* 0x00005b00c9c97a11 */ /* 0x000fe400010f0eff */
[----:B------:R-:W-:Y:S02]  /*4d10*/  LOP3.LUT R149, R2, 0x20, RZ, 0x3c, !PT ;  /* 0x0000002002957812 */ /* 0x000fe400078e3cff */
[----:B0-----:R-:W-:-:S04]  /*4d20*/  LEA R78, P1, R219, c[0x0][0x168], 0x1 ;  /* 0x00005a00db4e7a11 */ /* 0x001fc800078208ff */
[----:B------:R-:W-:Y:S01]  /*4d30*/  LEA.HI.X.SX32 R219, R219, c[0x0][0x16c], 0x1, P1 ;  /* 0x00005b00dbdb7a11 */ /* 0x000fe200008f0eff */
[----:B------:R0:W-:Y:S02]  /*4d40*/  STL [R1+0x2c], R78 ;  /* 0x00002c4e01007387 */ /* 0x0001e40000100800 */
        /* <DEDUP_REMOVED lines=26> */
[----:B------:R0:W-:Y:S01]  /*4ef0*/  STL [R1+0x50], R78 ;  /* 0x0000504e01007387 */ /* 0x0001e20000100800 */
[----:B------:R-:W-:-:S04]  /*4f00*/  LEA R79, P1, R243, c[0x0][0x168], 0x1 ;  /* 0x00005a00f34f7a11 */ /* 0x000fc800078208ff */
[----:B------:R-:W-:Y:S02]  /*4f10*/  LEA.HI.X.SX32 R243, R243, c[0x0][0x16c], 0x1, P1 ;  /* 0x00005b00f3f37a11 */ /* 0x000fe400008f0eff */
[----:B0-----:R-:W-:-:S04]  /*4f20*/  LEA R78, P5, R239, c[0x0][0x168], 0x1 ;  /* 0x00005a00ef4e7a11 */ /* 0x001fc800078a08ff */
[----:B------:R-:W-:Y:S01]  /*4f30*/  LEA.HI.X.SX32 R239, R239, c[0x0][0x16c], 0x1, P5 ;  /* 0x00005b00efef7a11 */ /* 0x000fe200028f0eff */
[----:B------:R0:W-:Y:S02]  /*4f40*/  STL [R1+0x54], R78 ;  /* 0x0000544e01007387 */ /* 0x0001e40000100800 */
[----:B0-----:R-:W-:-:S04]  /*4f50*/  LEA R78, P3, R241, c[0x0][0x168], 0x1 ;  /* 0x00005a00f14e7a11 */ /* 0x001fc800078608ff */
[----:B------:R-:W-:Y:S01]  /*4f60*/  LEA.HI.X.SX32 R241, R241, c[0x0][0x16c], 0x1, P3 ;  /* 0x00005b00f1f17a11 */ /* 0x000fe200018f0eff */
[----:B------:R0:W-:Y:S04]  /*4f70*/  STL [R1+0x58], R78 ;  /* 0x0000584e01007387 */ /* 0x0001e80000100800 */
[----:B------:R-:W-:Y:S01]  /*4f80*/  STL [R1+0x5c], R79 ;  /* 0x00005c4f01007387 */ /* 0x000fe20000100800 */
[----:B0-----:R-:W-:-:S04]  /*4f90*/  LEA R78, P0, R244, c[0x0][0x168], 0x1 ;  /* 0x00005a00f44e7a11 */ /* 0x001fc800078008ff */
[----:B------:R-:W-:Y:S01]  /*4fa0*/  LEA.HI.X.SX32 R244, R244, c[0x0][0x16c], 0x1, P0 ;  /* 0x00005b00f4f47a11 */ /* 0x000fe200000f0eff */
[----:B------:R0:W-:Y:S04]  /*4fb0*/  STL [R1+0x60], R78 ;  /* 0x0000604e01007387 */ /* 0x0001e80000100800 */
[----:B------:R1:W-:Y:S01]  /*4fc0*/  STL [R1+0x90], R148 ;  /* 0x0000909401007387 */ /* 0x0003e20000100800 */
[----:B0-----:R-:W-:-:S03]  /*4fd0*/  CS2R R78, SRZ ;  /* 0x00000000004e7805 */ /* 0x001fc6000001ff00 */
.L_x_3:
[----:B-1----:R-:W2:Y:S04]  /*4fe0*/  LDL R148, [R1+0x84] ;  /* 0x0000840001947983 */ /* 0x002ea80000100800 */
[----:B------:R-:W3:Y:S04]  /*4ff0*/  LDL R151, [R1+0x80] ;  /* 0x0000800001977983 */ /* 0x000ee80000100800 */
[----:B------:R-:W0:Y:S01]  /*5000*/  S2R R4, SR_TID.X ;  /* 0x0000000000047919 */ /* 0x000e220000002100 */
[----:B------:R-:W-:-:S03]  /*5010*/  PRMT R165, RZ, 0x7610, R165 ;  /* 0x00007610ffa57816 */ /* 0x000fc600000000a5 */
[----:B------:R1:W-:Y:S04]  /*5020*/  STL [R1+0x98], R199 ;  /* 0x000098c701007387 */ /* 0x0003e80000100800 */
[----:B-1----:R-:W4:Y:S01]  /*5030*/  LDL R199, [R1+0x78] ;  /* 0x0000780001c77983 */ /* 0x002f220000100800 */
[----:B0-----:R-:W-:-:S04]  /*5040*/  SHF.R.U32.HI R150, RZ, 0x5, R4 ;  /* 0x00000005ff967819 */ /* 0x001fc80000011604 */
[----:B------:R-:W-:-:S04]  /*5050*/  SGXT.U32 R150, R150, 0x2 ;  /* 0x000000029696781a */ /* 0x000fc80000000000 */
[----:B------:R-:W-:Y:S01]  /*5060*/  ISETP.GE.AND P0, PT, R150, UR4, PT ;  /* 0x0000000496007c0c */ /* 0x000fe2000bf06270 */
[----:B-----5:R0:W-:Y:S01]  /*5070*/  STL [R1+0x94], R0 ;  /* 0x0000940001007387 */ /* 0x0201e20000100800 */
[----:B------:R-:W-:-:S03]  /*5080*/  PRMT R157, RZ, 0x7610, R157 ;  /* 0x00007610ff9d7816 */ /* 0x000fc6000000009d */
[----:B------:R-:W4:Y:S04]  /*5090*/  LDL R167, [R1+0x6c] ;  /* 0x00006c0001a77983 */ /* 0x000f280000100800 */
[----:B0-----:R-:W4:Y:S01]  /*50a0*/  LDL R0, [R1+0x70] ;  /* 0x0000700001007983 */ /* 0x001f220000100800 */
[----:B--2---:R-:W-:-:S05]  /*50b0*/  IADD3 R148, P1, R182, R148, RZ ;  /* 0x00000094b6947210 */ /* 0x004fca0007f3e0ff */
[----:B---3--:R-:W-:Y:S02]  /*50c0*/  IMAD.X R149, R183, 0x1, R151, P1 ;  /* 0x00000001b7957824 */ /* 0x008fe400008e0697 */
[----:B------:R-:W2:Y:S04]  /*50d0*/  LDL R151, [R1+0x68] ;  /* 0x0000680001977983 */ /* 0x000ea80000100800 */
[----:B------:R0:W2:Y:S04]  /*50e0*/  @!P0 LDG.E.U16 R165, [R148.64] ;  /* 0x0000000694a58981 */ /* 0x0000a8000c1e1500 */
[----:B0-----:R-:W0:Y:S02]  /*50f0*/  S2R R149, SR_TID.X ;  /* 0x0000000000957919 */ /* 0x001e240000002100 */
[----:B0-----:R-:W-:-:S04]  /*5100*/  SHF.R.U32.HI R149, RZ, 0x5, R149 ;  /* 0x00000005ff957819 */ /* 0x001fc80000011695 */
[----:B------:R-:W-:-:S04]  /*5110*/  SGXT.U32 R149, R149, 0x2 ;  /* 0x000000029595781a */ /* 0x000fc80000000000 */
[----:B------:R-:W-:Y:S02]  /*5120*/  LOP3.LUT R148, R149, 0x8, RZ, 0xfc, !PT ;  /* 0x0000000895947812 */ /* 0x000fe400078efcff */
[----:B------:R-:W2:Y:S02]  /*5130*/  LDL R149, [R1+0x74] ;  /* 0x0000740001957983 */ /* 0x000ea40000100800 */
[----:B------:R-:W-:Y:S02]  /*5140*/  ISETP.GE.AND P1, PT, R148, UR4, PT ;  /* 0x0000000494007c0c */ /* 0x000fe4000bf26270 */
[----:B------:R-:W-:-:S04]  /*5150*/  SHF.R.U32.HI R4, RZ, 0x5, R4 ;  /* 0x00000005ff047819 */ /* 0x000fc80000011604 */
[----:B------:R-:W-:-:S04]  /*5160*/  SGXT.U32 R4, R4, 0x2 ;  /* 0x000000020404781a */ /* 0x000fc80000000000 */
[----:B------:R-:W-:Y:S02]  /*5170*/  LOP3.LUT R4, R4, 0x4, RZ, 0xfc, !PT ;  /* 0x0000000404047812 */ /* 0x000fe400078efcff */
[----:B--2---:R-:W-:-:S05]  /*5180*/  IADD3 R148, P0, R182, R149, RZ ;  /* 0x00000095b6947210 */ /* 0x004fca0007f1e0ff */
[----:B----4-:R-:W-:-:S05]  /*5190*/  IMAD.X R149, R183, 0x1, R0, P0 ;  /* 0x00000001b7957824 */ /* 0x010fca00000e0600 */
[----:B------:R0:W2:Y:S04]  /*51a0*/  @!P1 LDG.E.U16 R157, [R148.64] ;  /* 0x00000006949d9981 */ /* 0x0000a8000c1e1500 */
[----:B0-----:R-:W4:Y:S01]  /*51b0*/  LDL R149, [R1+0x7c] ;  /* 0x00007c0001957983 */ /* 0x001f220000100800 */
[----:B------:R-:W-:-:S03]  /*51c0*/  ISETP.GE.AND P1, PT, R4, UR4, PT ;  /* 0x0000000404007c0c */ /* 0x000fc6000bf26270 */
[----:B------:R-:W2:Y:S04]  /*51d0*/  LDL.LU R4, [R1+0x60] ;  /* 0x0000600001047983 */ /* 0x000ea80000300800 */
[----:B------:R-:W2:Y:S01]  /*51e0*/  LDL.LU R0, [R1+0x5c] ;  /* 0x00005c0001007983 */ /* 0x000ea20000300800 */
[----:B------:R-:W-:-:S03]  /*51f0*/  PRMT R156, RZ, 0x7610, R156 ;  /* 0x00007610ff9c7816 */ /* 0x000fc6000000009c */
[----:B------:R0:W-:Y:S04]  /*5200*/  STL [R1+0xa0], R182 ;  /* 0x0000a0b601007387 */ /* 0x0001e80000100800 */
[----:B------:R1:W-:Y:S01]  /*5210*/  STL [R1+0x9c], R183 ;  /* 0x00009cb701007387 */ /* 0x0003e20000100800 */
[----:B------:R-:W-:Y:S02]  /*5220*/  LOP3.LUT R150, R150, 0xc, RZ, 0xfc, !PT ;  /* 0x0000000c96967812 */ /* 0x000fe400078efcff */
[----:B------:R-:W-:Y:S02]  /*5230*/  PRMT R164, RZ, 0x7610, R164 ;  /* 0x00007610ffa47816 */ /* 0x000fe400000000a4 */
[----:B------:R-:W-:Y:S02]  /*5240*/  PRMT R159, RZ, 0x7610, R159 ;  /* 0x00007610ff9f7816 */ /* 0x000fe4000000009f */
[----:B----4-:R-:W-:-:S05]  /*5250*/  IADD3 R148, P0, R182, R149, RZ ;  /* 0x00000095b6947210 */ /* 0x010fca0007f1e0ff */
[----:B------:R-:W-:-:S05]  /*5260*/  IMAD.X R149, R183, 0x1, R199, P0 ;  /* 0x00000001b7957824 */ /* 0x000fca00000e06c7 */
[----:B------:R4:W3:Y:S02]  /*5270*/  @!P1 LDG.E.U16 R156, [R148.64] ;  /* 0x00000006949c9981 */ /* 0x0008e4000c1e1500 */
[----:B----4-:R-:W-:Y:S02]  /*5280*/  IADD3 R148, P0, R182, R167, RZ ;  /* 0x000000a7b6947210 */ /* 0x010fe40007f1e0ff */
[----:B0-----:R-:W4:Y:S03]  /*5290*/  LDL.LU R182, [R1+0x50] ;  /* 0x0000500001b67983 */ /* 0x001f260000300800 */
[----:B------:R-:W-:Y:S02]  /*52a0*/  IMAD.X R149, R183, 0x1, R151, P0 ;  /* 0x00000001b7957824 */ /* 0x000fe400000e0697 */
[----:B-1----:R-:W3:Y:S04]  /*52b0*/  LDL.LU R183, [R1+0x54] ;  /* 0x0000540001b77983 */ /* 0x002ee80000300800 */
[----:B------:R-:W3:Y:S01]  /*52c0*/  LDL.LU R199, [R1+0x58] ;  /* 0x0000580001c77983 */ /* 0x000ee20000300800 */
[----:B------:R-:W-:-:S13]  /*52d0*/  ISETP.GE.AND P1, PT, R150, UR4, PT ;  /* 0x0000000496007c0c */ /* 0x000fda000bf26270 */
[----:B------:R2:W4:Y:S04]  /*52e0*/  @!P1 LDG.E.U16 R164, [R148.64] ;  /* 0x0000000694a49981 */ /* 0x000528000c1e1500 */
[----:B------:R-:W0:Y:S04]  /*52f0*/  S2R R150, SR_TID.X ;  /* 0x0000000000967919 */ /* 0x000e280000002100 */
[----:B------:R-:W-:Y:S01]  /*5300*/  BAR.SYNC.DEFER_BLOCKING 0x0 ;  /* 0x0000000000007b1d */ /* 0x000fe20000010000 */
[----:B--2---:R-:W-:-:S05]  /*5310*/  IADD3 R148, P1, R4, R6, RZ ;  /* 0x0000000604947210 */ /* 0x004fca0007f3e0ff */
[----:B------:R-:W-:Y:S01]  /*5320*/  IMAD.X R149, R244, 0x1, R5, P1 ;  /* 0x00000001f4957824 */ /* 0x000fe200008e0605 */
[----:B0-----:R-:W-:-:S04]  /*5330*/  LOP3.LUT R150, R150, 0xf, RZ, 0xc0, !PT ;  /* 0x0000000f96967812 */ /* 0x001fc800078ec0ff */
[----:B------:R-:W-:-:S13]  /*5340*/  ISETP.GE.AND P0, PT, R150, UR4, PT ;  /* 0x0000000496007c0c */ /* 0x000fda000bf06270 */
[----:B------:R0:W2:Y:S01]  /*5350*/  @!P0 LDG.E.U16 R159, [R148.64] ;  /* 0x00000006949f8981 */ /* 0x0000a2000c1e1500 */
[----:B------:R-:W-:Y:S02]  /*5360*/  PRMT R158, RZ, 0x7610, R158 ;  /* 0x00007610ff9e7816 */ /* 0x000fe4000000009e */
[----:B0-----:R-:W-:-:S05]  /*5370*/  IADD3 R148, P1, R0, R6, RZ ;  /* 0x0000000600947210 */ /* 0x001fca0007f3e0ff */
[----:B------:R-:W-:Y:S01]  /*5380*/  IMAD.X R149, R243, 0x1, R5, P1 ;  /* 0x00000001f3957824 */ /* 0x000fe200008e0605 */
[----:B------:R-:W-:-:S04]  /*5390*/  IADD3 R150, P1, R245, R6, RZ ;  /* 0x00000006f5967210 */ /* 0x000fc80007f3e0ff */
[----:B------:R0:W2:Y:S01]  /*53a0*/  @!P0 LDG.E.U16 R158, [R148.64] ;  /* 0x00000006949e8981 */ /* 0x0000a2000c1e1500 */
[----:B------:R-:W-:Y:S01]  /*53b0*/  IMAD.X R151, R200, 0x1, R5, P1 ;  /* 0x00000001c8977824 */ /* 0x000fe200008e0605 */
[----:B0-----:R-:W-:-:S06]  /*53c0*/  PRMT R148, RZ, 0x7610, R148 ;  /* 0x00007610ff947816 */ /* 0x001fcc0000000094 */
[----:B------:R0:W2:Y:S01]  /*53d0*/  @!P0 LDG.E.U16 R148, [R150.64] ;  /* 0x0000000696948981 */ /* 0x0000a2000c1e1500 */
[----:B------:R-:W-:Y:S02]  /*53e0*/  PRMT R166, RZ, 0x7610, R166 ;  /* 0x00007610ffa67816 */ /* 0x000fe400000000a6 */
[----:B0-----:R-:W-:-:S05]  /*53f0*/  IADD3 R150, P1, R242, R6, RZ ;  /* 0x00000006f2967210 */ /* 0x001fca0007f3e0ff */
[----:B------:R-:W-:-:S05]  /*5400*/  IMAD.X R151, R201, 0x1, R5, P1 ;  /* 0x00000001c9977824 */ /* 0x000fca00008e0605 */
[----:B------:R3:W2:Y:S01]  /*5410*/  @!P0 LDG.E.U16 R166, [R150.64] ;  /* 0x0000000696a68981 */ /* 0x0006a2000c1e1500 */
[----:B------:R-:W-:-:S03]  /*5420*/  PRMT R149, RZ, 0x7610, R149 ;  /* 0x00007610ff957816 */ /* 0x000fc60000000095 */
[----:B------:R0:W-:Y:S04]  /*5430*/  STS.U16 [R2+0x4000], R165 ;  /* 0x004000a502007388 */ /* 0x0001e80000000400 */
[----:B------:R1:W-:Y:S01]  /*5440*/  STL [R1+0xa4], R244 ;  /* 0x0000a4f401007387 */ /* 0x0003e20000100800 */
[----:B0-----:R-:W-:-:S03]  /*5450*/  PRMT R165, RZ, 0x7610, R165 ;  /* 0x00007610ffa57816 */ /* 0x001fc600000000a5 */
[----:B-1----:R-:W2:Y:S04]  /*5460*/  LDL.LU R244, [R1+0x4c] ;  /* 0x00004c0001f47983 */ /* 0x002ea80000300800 */
[----:B------:R-:W-:Y:S04]  /*5470*/  STL [R1+0xa8], R0 ;  /* 0x0000a80001007387 */ /* 0x000fe80000100800 */
[----:B------:R-:W-:Y:S01]  /*5480*/  STL [R1+0xac], R243 ;  /* 0x0000acf301007387 */ /* 0x000fe20000100800 */
[----:B------:R-:W-:-:S03]  /*5490*/  LOP3.LUT R167, R2, 0x20, RZ, 0x3c, !PT ;  /* 0x0000002002a77812 */ /* 0x000fc600078e3cff */
[----:B------:R-:W-:Y:S04]  /*54a0*/  STL [R1+0xb0], R242 ;  /* 0x0000b0f201007387 */ /* 0x000fe80000100800 */
[----:B------:R-:W-:Y:S04]  /*54b0*/  STL [R1+0xb4], R201 ;  /* 0x0000b4c901007387 */ /* 0x000fe80000100800 */
[----:B------:R0:W-:Y:S02]  /*54c0*/  STS.U16 [R2+0x4200], R157 ;  /* 0x0042009d02007388 */ /* 0x0001e40000000400 */
[----:B0-----:R-:W-:-:S02]  /*54d0*/  PRMT R157, RZ, 0x7610, R157 ;  /* 0x00007610ff9d7816 */ /* 0x001fc4000000009d */
[----:B---3--:R-:W-:-:S05]  /*54e0*/  IADD3 R150, P1, R199, R6, RZ ;  /* 0x00000006c7967210 */ /* 0x008fca0007f3e0ff */
[----:B------:R-:W-:-:S05]  /*54f0*/  IMAD.X R151, R241, 0x1, R5, P1 ;  /* 0x00000001f1977824 */ /* 0x000fca00008e0605 */
[----:B------:R0:W3:Y:S02]  /*5500*/  @!P0 LDG.E.U16 R149, [R150.64] ;  /* 0x0000000696958981 */ /* 0x0000e4000c1e1500 */
[----:B0-----:R-:W-:-:S05]  /*5510*/  IADD3 R150, P1, R240, R6, RZ ;  /* 0x00000006f0967210 */ /* 0x001fca0007f3e0ff */
[----:B------:R-:W-:Y:S01]  /*5520*/  IMAD.X R151, R198, 0x1, R5, P1 ;  /* 0x00000001c6977824 */ /* 0x000fe200008e0605 */
[----:B------:R-:W-:Y:S04]  /*5530*/  STL [R1+0xb8], R199 ;  /* 0x0000b8c701007387 */ /* 0x000fe80000100800 */
[----:B------:R0:W3:Y:S04]  /*5540*/  @!P0 LDG.E.U16 R165, [R150.64] ;  /* 0x0000000696a58981 */ /* 0x0000e8000c1e1500 */
[----:B------:R-:W-:Y:S01]  /*5550*/  STL [R1+0xbc], R241 ;  /* 0x0000bcf101007387 */ /* 0x000fe20000100800 */
[----:B0-----:R-:W-:-:S03]  /*5560*/  IADD3 R150, P1, R183, R6, RZ ;  /* 0x00000006b7967210 */ /* 0x001fc60007f3e0ff */
[----:B------:R-:W-:Y:S02]  /*5570*/  STL [R1+0xc0], R240 ;  /* 0x0000c0f001007387 */ /* 0x000fe40000100800 */
[----:B------:R-:W-:Y:S02]  /*5580*/  IMAD.X R151, R239, 0x1, R5, P1 ;  /* 0x00000001ef977824 */ /* 0x000fe400008e0605 */
[----:B------:R-:W-:Y:S04]  /*5590*/  STL [R1+0xc4], R198 ;  /* 0x0000c4c601007387 */ /* 0x000fe80000100800 */
[----:B------:R-:W-:Y:S04]  /*55a0*/  STL [R1+0xc8], R183 ;  /* 0x0000c8b701007387 */ /* 0x000fe80000100800 */
[----:B------:R-:W-:Y:S04]  /*55b0*/  STL [R1+0xcc], R239 ;  /* 0x0000ccef01007387 */ /* 0x000fe80000100800 */
[----:B------:R-:W-:Y:S04]  /*55c0*/  STS.U16 [R167+0x4100], R156 ;  /* 0x0041009ca7007388 */ /* 0x000fe80000000400 */
[----:B------:R-:W-:Y:S04]  /*55d0*/  STL [R1+0xd0], R238 ;  /* 0x0000d0ee01007387 */ /* 0x000fe80000100800 */
[----:B------:R0:W3:Y:S04]  /*55e0*/  @!P0 LDG.E.U16 R157, [R150.64] ;  /* 0x00000006969d8981 */ /* 0x0000e8000c1e1500 */
[----:B------:R-:W-:Y:S04]  /*55f0*/  STL [R1+0xd4], R197 ;  /* 0x0000d4c501007387 */ /* 0x000fe80000100800 */
[----:B----4-:R1:W-:Y:S01]  /*5600*/  STS.U16 [R167+0x4300], R164 ;  /* 0x004300a4a7007388 */ /* 0x0103e20000000400 */
[----:B0-----:R-:W-:-:S03]  /*5610*/  IADD3 R150, P1, R238, R6, RZ ;  /* 0x00000006ee967210 */ /* 0x001fc60007f3e0ff */
[----:B-1----:R-:W4:Y:S04]  /*5620*/  LDL R167, [R1+0x20] ;  /* 0x0000200001a77983 */ /* 0x002f280000100800 */
[----:B------:R-:W4:Y:S04]  /*5630*/  LDL.LU R238, [R1+0x1c] ;  /* 0x00001c0001ee7983 */ /* 0x000f280000300800 */
        /* <DEDUP_REMOVED lines=9> */
[----:B------:R-:W4:Y:S01]  /*56d0*/  LDL.LU R0, [R1+0x48] ;  /* 0x0000480001007983 */ /* 0x000f220000300800 */
[----:B------:R-:W-:Y:S01]  /*56e0*/  PRMT R156, RZ, 0x7610, R156 ;  /* 0x00007610ff9c7816 */ /* 0x000fe2000000009c */
[----:B------:R-:W-:-:S05]  /*56f0*/  IMAD.X R151, R197, 0x1, R5, P1 ;  /* 0x00000001c5977824 */ /* 0x000fca00008e0605 */
[----:B------:R0:W4:Y:S01]  /*5700*/  @!P0 LDG.E.U16 R156, [R150.64] ;  /* 0x00000006969c8981 */ /* 0x000122000c1e1500 */
[----:B------:R-:W-:Y:S02]  /*5710*/  PRMT R164, RZ, 0x7610, R164 ;  /* 0x00007610ffa47816 */ /* 0x000fe400000000a4 */
[----:B0-----:R-:W-:-:S05]  /*5720*/  IADD3 R150, P1, R182, R6, RZ ;  /* 0x00000006b6967210 */ /* 0x001fca0007f3e0ff */
[----:B------:R-:W-:Y:S01]  /*5730*/  IMAD.X R151, R237, 0x1, R5, P1 ;  /* 0x00000001ed977824 */ /* 0x000fe200008e0605 */
[----:B--2---:R0:W-:Y:S04]  /*5740*/  STS.U16 [R2], R159 ;  /* 0x0000009f02007388 */ /* 0x0041e80000000400 */
[----:B------:R1:W2:Y:S01]  /*5750*/  @!P0 LDG.E.U16 R164, [R150.64] ;  /* 0x0000000696a48981 */ /* 0x0002a2000c1e1500 */
[----:B0-----:R-:W-:Y:S02]  /*5760*/  PRMT R159, RZ, 0x7610, R159 ;  /* 0x00007610ff9f7816 */ /* 0x001fe4000000009f */
[----:B-1----:R-:W-:-:S05]  /*5770*/  IADD3 R150, P1, R236, R6, RZ ;  /* 0x00000006ec967210 */ /* 0x002fca0007f3e0ff */
[----:B------:R-:W-:-:S05]  /*5780*/  IMAD.X R151, R196, 0x1, R5, P1 ;  /* 0x00000001c4977824 */ /* 0x000fca00008e0605 */
[----:B------:R0:W2:Y:S04]  /*5790*/  @!P0 LDG.E.U16 R159, [R150.64] ;  /* 0x00000006969f8981 */ /* 0x0000a8000c1e1500 */
[----:B------:R1:W-:Y:S01]  /*57a0*/  STS.U16 [R2+0x100], R158 ;  /* 0x0001009e02007388 */ /* 0x0003e20000000400 */
[----:B0-----:R-:W-:Y:S02]  /*57b0*/  IADD3 R150, P1, R244, R6, RZ ;  /* 0x00000006f4967210 */ /* 0x001fe40007f3e0ff */
[----:B-1----:R-:W-:-:S03]  /*57c0*/  PRMT R158, RZ, 0x7610, R158 ;  /* 0x00007610ff9e7816 */ /* 0x002fc6000000009e */
[----:B------:R-:W-:Y:S01]  /*57d0*/  IMAD.X R151, R235, 0x1, R5, P1 ;  /* 0x00000001eb977824 */ /* 0x000fe200008e0605 */
[----:B------:R0:W-:Y:S04]  /*57e0*/  STS.U16 [R2+0x200], R166 ;  /* 0x000200a602007388 */ /* 0x0001e80000000400 */
[----:B------:R1:W2:Y:S01]  /*57f0*/  @!P0 LDG.E.U16 R158, [R150.64] ;  /* 0x00000006969e8981 */ /* 0x0002a2000c1e1500 */
[----:B0-----:R-:W-:Y:S02]  /*5800*/  PRMT R166, RZ, 0x7610, R166 ;  /* 0x00007610ffa67816 */ /* 0x001fe400000000a6 */
[----:B-1----:R-:W-:-:S05]  /*5810*/  IADD3 R150, P1, R234, R6, RZ ;  /* 0x00000006ea967210 */ /* 0x002fca0007f3e0ff */
[----:B------:R-:W-:-:S05]  /*5820*/  IMAD.X R151, R195, 0x1, R5, P1 ;  /* 0x00000001c3977824 */ /* 0x000fca00008e0605 */
[----:B------:R4:W2:Y:S04]  /*5830*/  @!P0 LDG.E.U16 R166, [R150.64] ;  /* 0x0000000696a68981 */ /* 0x0008a8000c1e1500 */
[----:B---3--:R0:W-:Y:S02]  /*5840*/  STS.U16 [R2+0x300], R149 ;  /* 0x0003009502007388 */ /* 0x0081e40000000400 */
[----:B0-----:R-:W-:Y:S02]  /*5850*/  PRMT R149, RZ, 0x7610, R149 ;  /* 0x00007610ff957816 */ /* 0x001fe40000000095 */
[----:B------:R0:W-:Y:S02]  /*5860*/  STS.U16 [R2+0x400], R165 ;  /* 0x000400a502007388 */ /* 0x0001e40000000400 */
[----:B0-----:R-:W-:-:S02]  /*5870*/  PRMT R165, RZ, 0x7610, R165 ;  /* 0x00007610ffa57816 */ /* 0x001fc400000000a5 */
[----:B------:R0:W-:Y:S02]  /*5880*/  STS.U16 [R2+0x500], R157 ;  /* 0x0005009d02007388 */ /* 0x0001e40000000400 */
[----:B0-----:R-:W-:Y:S02]  /*5890*/  PRMT R157, RZ, 0x7610, R157 ;  /* 0x00007610ff9d7816 */ /* 0x001fe4000000009d */
[----:B----4-:R-:W-:-:S05]  /*58a0*/  IADD3 R150, P1, R0, R6, RZ ;  /* 0x0000000600967210 */ /* 0x010fca0007f3e0ff */
[----:B------:R-:W-:-:S05]  /*58b0*/  IMAD.X R151, R233, 0x1, R5, P1 ;  /* 0x00000001e9977824 */ /* 0x000fca00008e0605 */
[----:B------:R0:W3:Y:S02]  /*58c0*/  @!P0 LDG.E.U16 R149, [R150.64] ;  /* 0x0000000696958981 */ /* 0x0000e4000c1e1500 */
[----:B0-----:R-:W-:-:S05]  /*58d0*/  IADD3 R150, P1, R232, R6, RZ ;  /* 0x00000006e8967210 */ /* 0x001fca0007f3e0ff */
[----:B------:R-:W-:-:S05]  /*58e0*/  IMAD.X R151, R194, 0x1, R5, P1 ;  /* 0x00000001c2977824 */ /* 0x000fca00008e0605 */
[----:B------:R0:W4:Y:S02]  /*58f0*/  @!P0 LDG.E.U16 R165, [R150.64] ;  /* 0x0000000696a58981 */ /* 0x000124000c1e1500 */
[----:B0-----:R-:W-:-:S05]  /*5900*/  IADD3 R150, P1, R243, R6, RZ ;  /* 0x00000006f3967210 */ /* 0x001fca0007f3e0ff */
[----:B------:R-:W-:Y:S01]  /*5910*/  IMAD.X R151, R231, 0x1, R5, P1 ;  /* 0x00000001e7977824 */ /* 0x000fe200008e0605 */
[----:B------:R0:W-:Y:S04]  /*5920*/  STS.U16 [R2+0x600], R156 ;  /* 0x0006009c02007388 */ /* 0x0001e80000000400 */
[----:B------:R1:W4:Y:S01]  /*5930*/  @!P0 LDG.E.U16 R157, [R150.64] ;  /* 0x00000006969d8981 */ /* 0x000322000c1e1500 */
[----:B0-----:R-:W-:Y:S02]  /*5940*/  PRMT R156, RZ, 0x7610, R156 ;  /* 0x00007610ff9c7816 */ /* 0x001fe4000000009c */
[----:B-1----:R-:W-:-:S05]  /*5950*/  IADD3 R150, P1, R230, R6, RZ ;  /* 0x00000006e6967210 */ /* 0x002fca0007f3e0ff */
[----:B------:R-:W-:-:S05]  /*5960*/  IMAD.X R151, R193, 0x1, R5, P1 ;  /* 0x00000001c1977824 */ /* 0x000fca00008e0605 */
[----:B------:R0:W4:Y:S04]  /*5970*/  @!P0 LDG.E.U16 R156, [R150.64] ;  /* 0x00000006969c8981 */ /* 0x000128000c1e1500 */
[----:B--2---:R1:W-:Y:S01]  /*5980*/  STS.U16 [R2+0x700], R164 ;  /* 0x000700a402007388 */ /* 0x0043e20000000400 */
        /* <DEDUP_REMOVED lines=18> */
[----:B------:R0:W2:Y:S02]  /*5ab0*/  @!P0 LDG.E.U16 R166, [R150.64] ;  /* 0x0000000696a68981 */ /* 0x0000a4000c1e1500 */
[----:B0-----:R-:W-:-:S05]  /*5ac0*/  IADD3 R150, P1, R199, R6, RZ ;  /* 0x00000006c7967210 */ /* 0x001fca0007f3e0ff */
[----:B------:R-:W-:Y:S01]  /*5ad0*/  IMAD.X R151, R225, 0x1, R5, P1 ;  /* 0x00000001e1977824 */ /* 0x000fe200008e0605 */
[----:B---3--:R0:W-:Y:S02]  /*5ae0*/  STS.U16 [R2+0xb00], R149 ;  /* 0x000b009502007388 */ /* 0x0081e40000000400 */
[----:B0-----:R-:W-:-:S06]  /*5af0*/  PRMT R149, RZ, 0x7610, R149 ;  /* 0x00007610ff957816 */ /* 0x001fcc0000000095 */
[----:B------:R0:W3:Y:S04]  /*5b00*/  @!P0 LDG.E.U16 R149, [R150.64] ;  /* 0x0000000696958981 */ /* 0x0000e8000c1e1500 */
[----:B----4-:R1:W-:Y:S01]  /*5b10*/  STS.U16 [R2+0xc00], R165 ;  /* 0x000c00a502007388 */ /* 0x0103e20000000400 */
[----:B0-----:R-:W-:Y:S02]  /*5b20*/  IADD3 R150, P1, R224, R6, RZ ;  /* 0x00000006e0967210 */ /* 0x001fe40007f3e0ff */
[----:B-1----:R-:W-:-:S03]  /*5b30*/  PRMT R165, RZ, 0x7610, R165 ;  /* 0x00007610ffa57816 */ /* 0x002fc600000000a5 */
[----:B------:R-:W-:-:S05]  /*5b40*/  IMAD.X R151, R190, 0x1, R5, P1 ;  /* 0x00000001be977824 */ /* 0x000fca00008e0605 */
[----:B------:R0:W4:Y:S04]  /*5b50*/  @!P0 LDG.E.U16 R165, [R150.64] ;  /* 0x0000000696a58981 */ /* 0x000128000c1e1500 */
[----:B------:R1:W-:Y:S01]  /*5b60*/  STS.U16 [R2+0xd00], R157 ;  /* 0x000d009d02007388 */ /* 0x0003e20000000400 */
        /* <DEDUP_REMOVED lines=9> */
[----:B--2---:R1:W-:Y:S01]  /*5c00*/  STS.U16 [R2+0xf00], R164 ;  /* 0x000f00a402007388 */ /* 0x0043e20000000400 */
[----:B0-----:R-:W-:Y:S02]  /*5c10*/  IADD3 R150, P1, R240, R6, RZ ;  /* 0x00000006f0967210 */ /* 0x001fe40007f3e0ff */
[----:B-1----:R-:W-:-:S03]  /*5c20*/  PRMT R164, RZ, 0x7610, R164 ;  /* 0x00007610ffa47816 */ /* 0x002fc600000000a4 */
[----:B------:R-:W-:-:S05]  /*5c30*/  IMAD.X R151, R221, 0x1, R5, P1 ;  /* 0x00000001dd977824 */ /* 0x000fca00008e0605 */
[----:B------:R0:W2:Y:S04]  /*5c40*/  @!P0 LDG.E.U16 R164, [R150.64] ;  /* 0x0000000696a48981 */ /* 0x0000a8000c1e1500 */
[----:B------:R1:W-:Y:S01]  /*5c50*/  STS.U16 [R2+0x1000], R159 ;  /* 0x0010009f02007388 */ /* 0x0003e20000000400 */
        /* <DEDUP_REMOVED lines=13> */
[----:B------:R0:W2:Y:S02]  /*5d30*/  @!P0 LDG.E.U16 R166, [R150.64] ;  /* 0x0000000696a68981 */ /* 0x0000a4000c1e1500 */
[----:B0-----:R-:W-:-:S05]  /*5d40*/  IADD3 R150, P1, R183, R6, RZ ;  /* 0x00000006b7967210 */ /* 0x001fca0007f3e0ff */
[----:B------:R-:W-:Y:S01]  /*5d50*/  IMAD.X R151, R217, 0x1, R5, P1 ;  /* 0x00000001d9977824 */ /* 0x000fe200008e0605 */
[----:B------:R-:W-:Y:S04]  /*5d60*/  STL [R1+0xd8], R182 ;  /* 0x0000d8b601007387 */ /* 0x000fe80000100800 */
[----:B------:R-:W-:Y:S04]  /*5d70*/  STL [R1+0xdc], R237 ;  /* 0x0000dced01007387 */ /* 0x000fe80000100800 */
[----:B------:R-:W-:Y:S04]  /*5d80*/  STL [R1+0xe0], R236 ;  /* 0x0000e0ec01007387 */ /* 0x000fe80000100800 */
[----:B------:R-:W-:Y:S04]  /*5d90*/  STL [R1+0xe4], R196 ;  /* 0x0000e4c401007387 */ /* 0x000fe80000100800 */
[----:B------:R-:W-:Y:S04]  /*5da0*/  STL [R1+0xe8], R244 ;  /* 0x0000e8f401007387 */ /* 0x000fe80000100800 */
[----:B------:R-:W-:Y:S04]  /*5db0*/  STL [R1+0xec], R235 ;  /* 0x0000eceb01007387 */ /* 0x000fe80000100800 */
        /* <DEDUP_REMOVED lines=17> */
[----:B------:R0:W4:Y:S02]  /*5ed0*/  @!P0 LDG.E.U16 R156, [R150.64] ;  /* 0x00000006969c8981 */ /* 0x000124000c1e1500 */
[----:B0-----:R-:W-:Y:S02]  /*5ee0*/  IADD3 R150, P1, R167, R6, RZ ;  /* 0x00000006a7967210 */ /* 0x001fe40007f3e0ff */
[----:B------:R-:W4:Y:S04]  /*5ef0*/  LDL R167, [R1+0x64] ;  /* 0x0000640001a77983 */ /* 0x000f280000100800 */
[----:B------:R-:W4:Y:S04]  /*5f00*/  LDL.LU R235, [R1] ;  /* 0x0000000001eb7983 */ /* 0x000f280000300800 */
[----:B------:R-:W4:Y:S04]  /*5f10*/  LDL.LU R244, [R1+0x4] ;  /* 0x0000040001f47983 */ /* 0x000f280000300800 */
[----:B------:R-:W4:Y:S04]  /*5f20*/  LDL.LU R196, [R1+0x8] ;  /* 0x0000080001c47983 */ /* 0x000f280000300800 */
[----:B------:R-:W4:Y:S04]  /*5f30*/  LDL.LU R236, [R1+0xc] ;  /* 0x00000c0001ec7983 */ /* 0x000f280000300800 */
[----:B------:R-:W4:Y:S04]  /*5f40*/  LDL.LU R237, [R1+0x10] ;  /* 0x0000100001ed7983 */ /* 0x000f280000300800 */
[----:B------:R-:W4:Y:S04]  /*5f50*/  LDL.LU R182, [R1+0x14] ;  /* 0x0000140001b67983 */ /* 0x000f280000300800 */
[----:B------:R-:W4:Y:S01]  /*5f60*/  LDL.LU R197, [R1+0x18] ;  /* 0x0000180001c57983 */ /* 0x000f220000300800 */
[----:B------:R-:W-:-:S03]  /*5f70*/  IMAD.X R151, R213, 0x1, R5, P1 ;  /* 0x00000001d5977824 */ /* 0x000fc600008e0605 */
[----:B--2---:R0:W-:Y:S02]  /*5f80*/  STS.U16 [R2+0x1700], R164 ;  /* 0x001700a402007388 */ /* 0x0041e40000000400 */
[----:B0-----:R-:W-:Y:S02]  /*5f90*/  PRMT R164, RZ, 0x7610, R164 ;  /* 0x00007610ffa47816 */ /* 0x001fe400000000a4 */
        /* <DEDUP_REMOVED lines=17> */
[----:B-1----:R-:W-:Y:S02]  /*60b0*/  PRMT R149, RZ, 0x7610, R149 ;  /* 0x00007610ff957816 */ /* 0x002fe40000000095 */
[----:B----4-:R1:W-:Y:S02]  /*60c0*/  STS.U16 [R2+0x1c00], R165 ;  /* 0x001c00a502007388 */ /* 0x0103e40000000400 */
[----:B-1----:R-:W-:-:S02]  /*60d0*/  PRMT R165, RZ, 0x7610, R165 ;  /* 0x00007610ffa57816 */ /* 0x002fc400000000a5 */
[----:B------:R1:W-:Y:S02]  /*60e0*/  STS.U16 [R2+0x1d00], R157 ;  /* 0x001d009d02007388 */ /* 0x0003e40000000400 */
[----:B-1----:R-:W-:Y:S02]  /*60f0*/  PRMT R157, RZ, 0x7610, R157 ;  /* 0x00007610ff9d7816 */ /* 0x002fe4000000009d */
[----:B------:R1:W-:Y:S01]  /*6100*/  STS.U16 [R2+0x1e00], R156 ;  /* 0x001e009c02007388 */ /* 0x0003e20000000400 */
[----:B0-----:R-:W-:-:S05]  /*6110*/  IADD3 R150, P1, R197, R6, RZ ;  /* 0x00000006c5967210 */ /* 0x001fca0007f3e0ff */
[----:B------:R-:W-:-:S05]  /*6120*/  IMAD.X R151, R209, 0x1, R5, P1 ;  /* 0x00000001d1977824 */ /* 0x000fca00008e0605 */
[----:B------:R0:W3:Y:S02]  /*6130*/  @!P0 LDG.E.U16 R149, [R150.64] ;  /* 0x0000000696958981 */ /* 0x0000e4000c1e1500 */
[----:B0-----:R-:W-:-:S05]  /*6140*/  IADD3 R150, P1, R208, R6, RZ ;  /* 0x00000006d0967210 */ /* 0x001fca0007f3e0ff */
[----:B------:R-:W-:-:S05]  /*6150*/  IMAD.X R151, R180, 0x1, R5, P1 ;  /* 0x00000001b4977824 */ /* 0x000fca00008e0605 */
[----:B------:R0:W4:Y:S02]  /*6160*/  @!P0 LDG.E.U16 R165, [R150.64] ;  /* 0x0000000696a58981 */ /* 0x000124000c1e1500 */
[----:B0-----:R-:W-:-:S05]  /*6170*/  IADD3 R150, P1, R182, R6, RZ ;  /* 0x00000006b6967210 */ /* 0x001fca0007f3e0ff */
[----:B------:R-:W-:-:S05]  /*6180*/  IMAD.X R151, R207, 0x1, R5, P1 ;  /* 0x00000001cf977824 */ /* 0x000fca00008e0605 */
[----:B------:R0:W4:Y:S01]  /*6190*/  @!P0 LDG.E.U16 R157, [R150.64] ;  /* 0x00000006969d8981 */ /* 0x000122000c1e1500 */
[----:B-1----:R-:W-:Y:S02]  /*61a0*/  PRMT R156, RZ, 0x7610, R156 ;  /* 0x00007610ff9c7816 */ /* 0x002fe4000000009c */
[----:B0-----:R-:W-:-:S05]  /*61b0*/  IADD3 R150, P1, R206, R6, RZ ;  /* 0x00000006ce967210 */ /* 0x001fca0007f3e0ff */
        /* <DEDUP_REMOVED lines=121> */
[----:B------:R-:W4:Y:S04]  /*6950*/  @!P0 LDG.E.U16 R156, [R150.64] ;  /* 0x00000006969c8981 */ /* 0x000f28000c1e1500 */
[----:B--2---:R0:W-:Y:S04]  /*6960*/  STS.U16 [R2+0x3800], R159 ;  /* 0x0038009f02007388 */ /* 0x0041e80000000400 */
[----:B0-----:R-:W2:Y:S04]  /*6970*/  LDL R159, [R1+0x90] ;  /* 0x00009000019f7983 */ /* 0x001ea80000100800 */
[----:B------:R-:W-:Y:S04]  /*6980*/  STS.U16 [R2+0x3f00], R148 ;  /* 0x003f009402007388 */ /* 0x000fe80000000400 */
[----:B------:R-:W-:Y:S04]  /*6990*/  STS.U16 [R2+0x3700], R164 ;  /* 0x003700a402007388 */ /* 0x000fe80000000400 */
[----:B------:R-:W-:Y:S04]  /*69a0*/  STS.U16 [R2+0x3900], R158 ;  /* 0x0039009e02007388 */ /* 0x000fe80000000400 */
[----:B------:R-:W-:Y:S04]  /*69b0*/  STS.U16 [R2+0x3a00], R166 ;  /* 0x003a00a602007388 */ /* 0x000fe80000000400 */
[----:B---3--:R-:W-:Y:S04]  /*69c0*/  STS.U16 [R2+0x3b00], R149 ;  /* 0x003b009502007388 */ /* 0x008fe80000000400 */
[----:B----4-:R-:W-:Y:S04]  /*69d0*/  STS.U16 [R2+0x3c00], R165 ;  /* 0x003c00a502007388 */ /* 0x010fe80000000400 */
[----:B------:R-:W-:Y:S04]  /*69e0*/  STS.U16 [R2+0x3d00], R157 ;  /* 0x003d009d02007388 */ /* 0x000fe80000000400 */
[----:B------:R-:W-:Y:S04]  /*69f0*/  STS.U16 [R2+0x3e00], R156 ;  /* 0x003e009c02007388 */ /* 0x000fe80000000400 */
[----:B------:R-:W-:Y:S06]  /*6a00*/  BAR.SYNC.DEFER_BLOCKING 0x0 ;  /* 0x0000000000007b1d */ /* 0x000fec0000010000 */
[----:B------:R-:W-:Y:S04]  /*6a10*/  LDSM.16.MT88.4 R148, [R167+0x4000] ;  /* 0x00400000a794783b */ /* 0x000fe80000004200 */
[----:B------:R-:W0:Y:S04]  /*6a20*/  LDSM.16.M88.4 R164, [R3] ;  /* 0x0000000003a4783b */ /* 0x000e280000000200 */
[----:B--2---:R-:W1:Y:S01]  /*6a30*/  LDSM.16.MT88.4 R156, [R159+0x4000] ;  /* 0x004000009f9c783b */ /* 0x004e620000004200 */
[-C--:B0-----:R-:W-:Y:S08]  /*6a40*/  HMMA.16816.F32 R32, R148, R164.reuse, R32 ;  /* 0x000000a49420723c */ /* 0x081ff00000001820 */
[----:B-1----:R-:W-:Y:S08]  /*6a50*/  HMMA.16816.F32 R96, R156, R164, R96 ;  /* 0x000000a49c60723c */ /* 0x002ff00000001860 */
[-C--:B------:R-:W-:Y:S08]  /*6a60*/  HMMA.16816.F32 R36, R148, R166.reuse, R36 ;  /* 0x000000a69424723c */ /* 0x080ff00000001824 */
[----:B------:R-:W-:Y:S01]  /*6a70*/  HMMA.16816.F32 R100, R156, R166, R100 ;  /* 0x000000a69c64723c */ /* 0x000fe20000001864 */
[----:B------:R-:W0:Y:S07]  /*6a80*/  LDSM.16.M88.4 R164, [R3+0x800] ;  /* 0x0008000003a4783b */ /* 0x000e2e0000000200 */
[-C--:B0-----:R-:W-:Y:S08]  /*6a90*/  HMMA.16816.F32 R28, R148, R164.reuse, R28 ;  /* 0x000000a4941c723c */ /* 0x081ff0000000181c */
[----:B------:R-:W-:Y:S08]  /*6aa0*/  HMMA.16816.F32 R40, R156, R164, R40 ;  /* 0x000000a49c28723c */ /* 0x000ff00000001828 */
        /* <DEDUP_REMOVED lines=28> */
[C---:B0-----:R-:W-:Y:S08]  /*6c70*/  HMMA.16816.F32 R160, R148.reuse, R164, R160 ;  /* 0x000000a494a0723c */ /* 0x041ff000000018a0 */
[----:B------:R-:W-:Y:S07]  /*6c80*/  HMMA.16816.F32 R88, R148, R166, R88 ;  /* 0x000000a69458723c */ /* 0x000fee0000001858 */
[----:B------:R-:W-:-:S02]  /*6c90*/  IMAD.MOV.U32 R151, RZ, RZ, R4 ;  /* 0x000000ffff977224 */ /* 0x000fc400078e0004 */
[----:B------:R-:W-:Y:S01]  /*6ca0*/  IMAD.MOV.U32 R4, RZ, RZ, c[0x0][0x18c] ;  /* 0x00006300ff047624 */ /* 0x000fe200078e00ff */
[----:B------:R-:W-:Y:S01]  /*6cb0*/  HMMA.16816.F32 R92, R156, R164, R92 ;  /* 0x000000a49c5c723c */ /* 0x000fe2000000185c */
[----:B------:R-:W-:Y:S02]  /*6cc0*/  IMAD.MOV.U32 R150, RZ, RZ, R246 ;  /* 0x000000ffff967224 */ /* 0x000fe400078e00f6 */
[----:B------:R-:W-:-:S04]  /*6cd0*/  IMAD.SHL.U32 R4, R4, 0x10, RZ ;  /* 0x0000001004047824 */ /* 0x000fc800078e00ff */
[----:B------:R-:W-:Y:S02]  /*6ce0*/  IMAD.MOV.U32 R165, RZ, RZ, R151 ;  /* 0x000000ffffa57224 */ /* 0x000fe400078e0097 */
[----:B------:R-:W-:-:S04]  /*6cf0*/  IMAD.MOV.U32 R151, RZ, RZ, R8 ;  /* 0x000000ffff977224 */ /* 0x000fc800078e0008 */
[----:B------:R-:W-:-:S04]  /*6d00*/  IMAD.WIDE R150, R4, 0x2, R150 ;  /* 0x0000000204967825 */ /* 0x000fc800078e0296 */
[----:B------:R-:W-:Y:S02]  /*6d10*/  IMAD.MOV.U32 R246, RZ, RZ, R150 ;  /* 0x000000fffff67224 */ /* 0x000fe400078e0096 */
[----:B------:R-:W-:Y:S02]  /*6d20*/  IMAD.MOV.U32 R8, RZ, RZ, R151 ;  /* 0x000000ffff087224 */ /* 0x000fe400078e0097 */
        /* <DEDUP_REMOVED lines=31> */
[----:B------:R-:W-:Y:S01]  /*6f20*/  IMAD.MOV.U32 R151, RZ, RZ, R25 ;  /* 0x000000ffff977224 */ /* 0x000fe200078e0019 */
[----:B------:R-:W2:Y:S03]  /*6f30*/  LDL.LU R235, [R1+0xec] ;  /* 0x0000ec0001eb7983 */ /* 0x000ea60000300800 */
[----:B------:R-:W-:-:S04]  /*6f40*/  IMAD.WIDE R150, R4, 0x2, R150 ;  /* 0x0000000204967825 */ /* 0x000fc800078e0296 */
[----:B------:R-:W-:Y:S01]  /*6f50*/  IMAD.MOV.U32 R25, RZ, RZ, R151 ;  /* 0x000000ffff197224 */ /* 0x000fe200078e0097 */
[----:B------:R0:W-:Y:S02]  /*6f60*/  STL [R1], R150 ;  /* 0x0000009601007387 */ /* 0x0001e40000100800 */
[----:B0-----:R-:W-:Y:S02]  /*6f70*/  IMAD.MOV.U32 R150, RZ, RZ, R244 ;  /* 0x000000ffff967224 */ /* 0x001fe400078e00f4 */
[----:B------:R-:W-:Y:S01]  /*6f80*/  IMAD.MOV.U32 R151, RZ, RZ, R168 ;  /* 0x000000ffff977224 */ /* 0x000fe200078e00a8 */
[----:B------:R-:W3:Y:S03]  /*6f90*/  LDL.LU R244, [R1+0xe8] ;  /* 0x0000e80001f47983 */ /* 0x000ee60000300800 */
[----:B------:R-:W-:-:S04]  /*6fa0*/  IMAD.WIDE R150, R4, 0x2, R150 ;  /* 0x0000000204967825 */ /* 0x000fc800078e0296 */
[----:B------:R-:W-:Y:S01]  /*6fb0*/  IMAD.MOV.U32 R168, RZ, RZ, R151 ;  /* 0x000000ffffa87224 */ /* 0x000fe200078e0097 */
[----:B------:R0:W-:Y:S02]  /*6fc0*/  STL [R1+0x4], R150 ;  /* 0x0000049601007387 */ /* 0x0001e40000100800 */
[----:B0-----:R-:W-:Y:S02]  /*6fd0*/  IMAD.MOV.U32 R150, RZ, RZ, R196 ;  /* 0x000000ffff967224 */ /* 0x001fe400078e00c4 */
[----:B------:R-:W-:Y:S01]  /*6fe0*/  IMAD.MOV.U32 R151, RZ, RZ, R171 ;  /* 0x000000ffff977224 */ /* 0x000fe200078e00ab */
[----:B------:R-:W4:Y:S03]  /*6ff0*/  LDL.LU R196, [R1+0xe4] ;  /* 0x0000e40001c47983 */ /* 0x000f260000300800 */
[----:B------:R-:W-:-:S04]  /*7000*/  IMAD.WIDE R150, R4, 0x2, R150 ;  /* 0x0000000204967825 */ /* 0x000fc800078e0296 */
[----:B------:R-:W-:Y:S01]  /*7010*/  IMAD.MOV.U32 R171, RZ, RZ, R151 ;  /* 0x000000ffffab7224 */ /* 0x000fe200078e0097 */
[----:B------:R0:W-:Y:S02]  /*7020*/  STL [R1+0x8], R150 ;  /* 0x0000089601007387 */ /* 0x0001e40000100800 */
[----:B0-----:R-:W-:Y:S02]  /*7030*/  IMAD.MOV.U32 R150, RZ, RZ, R236 ;  /* 0x000000ffff967224 */ /* 0x001fe400078e00ec */
[----:B------:R-:W-:Y:S01]  /*7040*/  IMAD.MOV.U32 R151, RZ, RZ, R174 ;  /* 0x000000ffff977224 */ /* 0x000fe200078e00ae */
[----:B------:R-:W2:Y:S03]  /*7050*/  LDL.LU R236, [R1+0xe0] ;  /* 0x0000e00001ec7983 */ /* 0x000ea60000300800 */
[----:B------:R-:W-:-:S05]  /*7060*/  IMAD.WIDE R150, R4, 0x2, R150 ;  /* 0x0000000204967825 */ /* 0x000fca00078e0296 */
[----:B------:R-:W-:Y:S04]  /*7070*/  STL [R1+0xc], R150 ;  /* 0x00000c9601007387 */ /* 0x000fe80000100800 */
[----:B------:R-:W2:Y:S01]  /*7080*/  LDL.LU R164, [R1+0x20] ;  /* 0x0000200001a47983 */ /* 0x000ea20000300800 */
        /* <DEDUP_REMOVED lines=62> */
[----:B------:R-:W3:Y:S03]  /*7470*/  LDL.LU R237, [R1+0xdc] ;  /* 0x0000dc0001ed7983 */ /* 0x000ee60000300800 */
[----:B------:R-:W-:-:S04]  /*7480*/  IMAD.WIDE R148, R4, 0x2, R148 ;  /* 0x0000000204947825 */ /* 0x000fc800078e0294 */
[----:B------:R-:W-:Y:S01]  /*7490*/  IMAD.MOV.U32 R205, RZ, RZ, R149 ;  /* 0x000000ffffcd7224 */ /* 0x000fe200078e0095 */
[----:B------:R0:W-:Y:S02]  /*74a0*/  STL [R1+0x10], R148 ;  /* 0x0000109401007387 */ /* 0x0001e40000100800 */
        /* <DEDUP_REMOVED lines=19> */
[----:B--2---:R-:W-:-:S04]  /*75e0*/  IMAD.MOV.U32 R148, RZ, RZ, R164 ;  /* 0x000000ffff947224 */ /* 0x004fc800078e00a4 */
[----:B------:R-:W-:-:S04]  /*75f0*/  IMAD.WIDE R148, R4, 0x2, R148 ;  /* 0x0000000204947825 */ /* 0x000fc800078e0294 */
[----:B------:R-:W-:Y:S01]  /*7600*/  IMAD.MOV.U32 R213, RZ, RZ, R149 ;  /* 0x000000ffffd57224 */ /* 0x000fe200078e0095 */
[----:B------:R0:W-:Y:S02]  /*7610*/  STL [R1+0x20], R148 ;  /* 0x0000209401007387 */ /* 0x0001e40000100800 */
[----:B0-----:R-:W-:Y:S02]  /*7620*/  IMAD.MOV.U32 R148, RZ, RZ, R239 ;  /* 0x000000ffff947224 */ /* 0x001fe400078e00ef */
[----:B------:R-:W-:Y:S01]  /*7630*/  IMAD.MOV.U32 R149, RZ, RZ, R215 ;  /* 0x000000ffff957224 */ /* 0x000fe200078e00d7 */
[----:B------:R-:W2:Y:S03]  /*7640*/  LDL.LU R239, [R1+0xcc] ;  /* 0x0000cc0001ef7983 */ /* 0x000ea60000300800 */
        /* <DEDUP_REMOVED lines=24> */
[----:B------:R-:W-:-:S05]  /*77d0*/  IMAD.WIDE R148, R4, 0x2, R148 ;  /* 0x0000000204947825 */ /* 0x000fca00078e0294 */
[----:B------:R0:W-:Y:S02]  /*77e0*/  STL [R1+0x34], R148 ;  /* 0x0000349401007387 */ /* 0x0001e40000100800 */
[----:B0-----:R-:W-:Y:S02]  /*77f0*/  IMAD.MOV.U32 R148, RZ, RZ, R199 ;  /* 0x000000ffff947224 */ /* 0x001fe400078e00c7 */
[----:B------:R-:W4:Y:S01]  /*7800*/  LDL.LU R199, [R1+0xb8] ;  /* 0x0000b80001c77983 */ /* 0x000f220000300800 */
[----:B------:R-:W-:Y:S02]  /*7810*/  IMAD.MOV.U32 R223, RZ, RZ, R149 ;  /* 0x000000ffffdf7224 */ /* 0x000fe400078e0095 */
[----:B------:R-:W-:-:S04]  /*7820*/  IMAD.MOV.U32 R149, RZ, RZ, R225 ;  /* 0x000000ffff957224 */ /* 0x000fc800078e00e1 */
        /* <DEDUP_REMOVED lines=27> */
[----:B---3--:R-:W-:Y:S02]  /*79e0*/  IMAD.MOV.U32 R148, RZ, RZ, R244 ;  /* 0x000000ffff947224 */ /* 0x008fe400078e00f4 */
        /* <DEDUP_REMOVED lines=11> */
[----:B--2---:R-:W-:Y:S02]  /*7aa0*/  IMAD.MOV.U32 R149, RZ, RZ, R239 ;  /* 0x000000ffff957224 */ /* 0x004fe400078e00ef */
[----:B----4-:R-:W-:Y:S02]  /*7ab0*/  IMAD.MOV.U32 R148, RZ, RZ, R183 ;  /* 0x000000ffff947224 */ /* 0x010fe400078e00b7 */
[----:B------:R-:W2:Y:S02]  /*7ac0*/  LDL.LU R183, [R1+0x9c] ;  /* 0x00009c0001b77983 */ /* 0x000ea40000300800 */
[----:B------:R-:W-:-:S05]  /*7ad0*/  IMAD.WIDE R148, R4, 0x2, R148 ;  /* 0x0000000204947825 */ /* 0x000fca00078e0294 */
[----:B------:R0:W-:Y:S02]  /*7ae0*/  STL [R1+0x54], R148 ;  /* 0x0000549401007387 */ /* 0x0001e40000100800 */
[----:B0-----:R-:W-:Y:S02]  /*7af0*/  IMAD.MOV.U32 R148, RZ, RZ, R199 ;  /* 0x000000ffff947224 */ /* 0x001fe400078e00c7 */
[----:B------:R-:W4:Y:S01]  /*7b00*/  LDL.LU R199, [R1+0x98] ;  /* 0x0000980001c77983 */ /* 0x000f220000300800 */
        /* <DEDUP_REMOVED lines=72> */
[----:B------:R-:W-:Y:S02]  /*7f90*/  IMAD.MOV.U32 R151, RZ, RZ, R194 ;  /* 0x000000ffff977224 */ /* 0x000fe400078e00c2 */
[----:B------:R-:W-:Y:S02]  /*7fa0*/  IMAD.MOV.U32 R239, RZ, RZ, R149 ;  /* 0x000000ffffef7224 */ /* 0x000fe400078e0095 */
[----:B------:R-:W-:-:S04]  /*7fb0*/  IMAD.WIDE R150, R4, 0x2, R150 ;  /* 0x0000000204967825 */ /* 0x000fc800078e0296 */
[----:B------:R-:W-:Y:S02]  /*7fc0*/  IMAD.MOV.U32 R149, RZ, RZ, R241 ;  /* 0x000000ffff957224 */ /* 0x000fe400078e00f1 */
[----:B------:R-:W-:Y:S02]  /*7fd0*/  IMAD.MOV.U32 R232, RZ, RZ, R150 ;  /* 0x000000ffffe87224 */ /* 0x000fe400078e0096 */
[----:B------:R-:W-:Y:S02]  /*7fe0*/  IMAD.MOV.U32 R194, RZ, RZ, R151 ;  /* 0x000000ffffc27224 */ /* 0x000fe400078e0097 */
[----:B------:R-:W-:-:S04]  /*7ff0*/  IMAD.WIDE R148, R4, 0x2, R148 ;  /* 0x0000000204947825 */ /* 0x000fc800078e0294 */
[----:B------:R-:W-:Y:S02]  /*8000*/  IMAD.MOV.U32 R150, RZ, RZ, R234 ;  /* 0x000000ffff967224 */ /* 0x000fe400078e00ea */
[----:B------:R-:W-:Y:S01]  /*8010*/  IMAD.MOV.U32 R151, RZ, RZ, R195 ;  /* 0x000000ffff977224 */ /* 0x000fe200078e00c3 */
[----:B------:R0:W-:Y:S01]  /*8020*/  STL [R1+0x58], R148 ;  /* 0x0000589401007387 */ /* 0x0001e20000100800 */
[----:B------:R-:W-:Y:S02]  /*8030*/  IMAD.MOV.U32 R241, RZ, RZ, R149 ;  /* 0x000000fffff17224 */ /* 0x000fe400078e0095 */
[----:B------:R-:W-:-:S04]  /*8040*/  IMAD.WIDE R150, R4, 0x2, R150 ;  /* 0x0000000204967825 */ /* 0x000fc800078e0296 */
[----:B------:R-:W-:Y:S02]  /*8050*/  IMAD.MOV.U32 R234, RZ, RZ, R150 ;  /* 0x000000ffffea7224 */ /* 0x000fe400078e0096 */
[----:B------:R-:W-:Y:S02]  /*8060*/  IMAD.MOV.U32 R195, RZ, RZ, R151 ;  /* 0x000000ffffc37224 */ /* 0x000fe400078e0097 */
[----:B0-----:R-:W-:Y:S02]  /*8070*/  IMAD.MOV.U32 R148, RZ, RZ, R0 ;  /* 0x000000ffff947224 */ /* 0x001fe400078e0000 */
[----:B------:R-:W-:Y:S01]  /*8080*/  IMAD.MOV.U32 R149, RZ, RZ, R243 ;  /* 0x000000ffff957224 */ /* 0x000fe200078e00f3 */
[----:B------:R0:W5:Y:S01]  /*8090*/  LDL.LU R0, [R1+0x94] ;  /* 0x0000940001007983 */ /* 0x0001620000300800 */
[----:B------:R-:W-:Y:S02]  /*80a0*/  IMAD.MOV.U32 R150, RZ, RZ, R236 ;  /* 0x000000ffff967224 */ /* 0x000fe400078e00ec */
[----:B------:R-:W-:-:S02]  /*80b0*/  IMAD.MOV.U32 R151, RZ, RZ, R196 ;  /* 0x000000ffff977224 */ /* 0x000fc400078e00c4 */
[----:B------:R-:W-:-:S04]  /*80c0*/  IMAD.WIDE R148, R4, 0x2, R148 ;  /* 0x0000000204947825 */ /* 0x000fc800078e0294 */
[----:B------:R-:W-:Y:S01]  /*80d0*/  IMAD.WIDE R150, R4, 0x2, R150 ;  /* 0x0000000204967825 */ /* 0x000fe200078e0296 */
[----:B------:R1:W-:Y:S03]  /*80e0*/  STL [R1+0x5c], R148 ;  /* 0x00005c9401007387 */ /* 0x0003e60000100800 */
[----:B------:R-:W-:Y:S02]  /*80f0*/  IMAD.MOV.U32 R243, RZ, RZ, R149 ;  /* 0x000000fffff37224 */ /* 0x000fe400078e0095 */
[----:B------:R-:W-:Y:S02]  /*8100*/  IMAD.MOV.U32 R236, RZ, RZ, R150 ;  /* 0x000000ffffec7224 */ /* 0x000fe400078e0096 */
[----:B------:R-:W-:Y:S02]  /*8110*/  IMAD.MOV.U32 R196, RZ, RZ, R151 ;  /* 0x000000ffffc47224 */ /* 0x000fe400078e0097 */
[----:B------:R-:W-:-:S02]  /*8120*/  IMAD.MOV.U32 R150, RZ, RZ, R238 ;  /* 0x000000ffff967224 */ /* 0x000fc400078e00ee */
[----:B-1----:R-:W-:Y:S02]  /*8130*/  IMAD.MOV.U32 R148, RZ, RZ, R165 ;  /* 0x000000ffff947224 */ /* 0x002fe400078e00a5 */
[----:B---3--:R-:W-:Y:S02]  /*8140*/  IMAD.MOV.U32 R149, RZ, RZ, R244 ;  /* 0x000000ffff957224 */ /* 0x008fe400078e00f4 */
[----:B------:R-:W-:Y:S02]  /*8150*/  IMAD.MOV.U32 R151, RZ, RZ, R197 ;  /* 0x000000ffff977224 */ /* 0x000fe400078e00c5 */
[----:B------:R-:W-:-:S04]  /*8160*/  IMAD.WIDE R148, R4, 0x2, R148 ;  /* 0x0000000204947825 */ /* 0x000fc800078e0294 */
[----:B------:R-:W-:Y:S01]  /*8170*/  IMAD.WIDE R150, R4, 0x2, R150 ;  /* 0x0000000204967825 */ /* 0x000fe200078e0296 */
[----:B------:R0:W-:Y:S03]  /*8180*/  STL [R1+0x60], R148 ;  /* 0x0000609401007387 */ /* 0x0001e60000100800 */
[----:B------:R-:W-:Y:S02]  /*8190*/  IMAD.MOV.U32 R238, RZ, RZ, R150 ;  /* 0x000000ffffee7224 */ /* 0x000fe400078e0096 */
[----:B------:R-:W-:Y:S02]  /*81a0*/  IMAD.MOV.U32 R197, RZ, RZ, R151 ;  /* 0x000000ffffc57224 */ /* 0x000fe400078e0097 */
[----:B------:R-:W-:Y:S02]  /*81b0*/  IMAD.MOV.U32 R150, RZ, RZ, R240 ;  /* 0x000000ffff967224 */ /* 0x000fe400078e00f0 */
[----:B------:R-:W-:-:S04]  /*81c0*/  IMAD.MOV.U32 R151, RZ, RZ, R198 ;  /* 0x000000ffff977224 */ /* 0x000fc800078e00c6 */
[----:B------:R-:W-:Y:S01]  /*81d0*/  IMAD.WIDE R150, R4, 0x2, R150 ;  /* 0x0000000204967825 */ /* 0x000fe200078e0296 */
[----:B------:R-:W-:Y:S03]  /*81e0*/  HMMA.16816.F32 R152, R156, R166, R152 ;  /* 0x000000a69c98723c */ /* 0x000fe60000001898 */
[----:B------:R-:W-:Y:S02]  /*81f0*/  IMAD.MOV.U32 R240, RZ, RZ, R150 ;  /* 0x000000fffff07224 */ /* 0x000fe400078e0096 */
[----:B------:R-:W-:Y:S01]  /*8200*/  IMAD.MOV.U32 R198, RZ, RZ, R151 ;  /* 0x000000ffffc67224 */ /* 0x000fe200078e0097 */
[----:B----4-:R-:W-:-:S04]  /*8210*/  IADD3 R199, R199, -0x1, RZ ;  /* 0xffffffffc7c77810 */ /* 0x010fc80007ffe0ff */
[----:B------:R-:W-:Y:S01]  /*8220*/  ISETP.NE.U32.AND P0, PT, R199, RZ, PT ;  /* 0x000000ffc700720c */ /* 0x000fe20003f05070 */
[----:B------:R-:W-:Y:S02]  /*8230*/  IMAD.MOV.U32 R150, RZ, RZ, R242 ;  /* 0x000000ffff967224 */ /* 0x000fe400078e00f2 */
[----:B------:R-:W-:Y:S02]  /*8240*/  IMAD.MOV.U32 R151, RZ, RZ, R201 ;  /* 0x000000ffff977224 */ /* 0x000fe400078e00c9 */
[----:B------:R-:W-:Y:S01]  /*8250*/  IMAD.MOV.U32 R156, RZ, RZ, c[0x0][0x188] ;  /* 0x00006200ff9c7624 */ /* 0x000fe200078e00ff */
[----:B------:R-:W-:Y:S01]  /*8260*/  UIADD3 UR4, UR4, -0x10, URZ ;  /* 0xfffffff004047890 */ /* 0x000fe2000fffe03f */
[----:B------:R-:W-:-:S04]  /*8270*/  IMAD.WIDE R150, R4, 0x2, R150 ;  /* 0x0000000204967825 */ /* 0x000fc800078e0296 */
[----:B------:R-:W-:Y:S02]  /*8280*/  IMAD.SHL.U32 R156, R156, 0x10, RZ ;  /* 0x000000109c9c7824 */ /* 0x000fe400078e00ff */
[----:B------:R-:W-:Y:S02]  /*8290*/  IMAD.MOV.U32 R242, RZ, RZ, R150 ;  /* 0x000000fffff27224 */ /* 0x000fe400078e0096 */
[----:B------:R-:W-:Y:S02]  /*82a0*/  IMAD.MOV.U32 R201, RZ, RZ, R151 ;  /* 0x000000ffffc97224 */ /* 0x000fe400078e0097 */
[----:B------:R-:W-:Y:S02]  /*82b0*/  IMAD.MOV.U32 R244, RZ, RZ, R149 ;  /* 0x000000fffff47224 */ /* 0x000fe400078e0095 */
[----:B--2---:R-:W-:Y:S01]  /*82c0*/  IMAD.WIDE R182, R156, 0x2, R182 ;  /* 0x000000029cb67825 */ /* 0x004fe200078e02b6 */
[----:B0-----:R-:W-:Y:S01]  /*82d0*/  @!P0 CALL.REL.NOINC `(.L_x_2) ;  /* 0x0000001000008944 */ /* 0x001fe20003c00000 */
[----:B------:R-:W-:Y:S05]  /*82e0*/  BRA `(.L_x_3) ;  /* 0xffffccf000007947 */ /* 0x000fea000383ffff */
.L_x_2:
[----:B------:R-:W-:Y:S02]  /*82f0*/  F2FP.PACK_AB R12, R69, R65 ;  /* 0x00000041450c723e */ /* 0x000fe400000000ff */
[----:B------:R-:W-:-:S02]  /*8300*/  F2FP.PACK_AB R20, R102, R98 ;  /* 0x000000626614723e */ /* 0x000fc400000000ff */
[----:B------:R-:W-:Y:S02]  /*8310*/  F2FP.PACK_AB R24, R101, R97 ;  /* 0x000000616518723e */ /* 0x000fe400000000ff */
[----:B------:R-:W-:Y:S02]  /*8320*/  F2FP.PACK_AB R65, R76, R72 ;  /* 0x000000484c41723e */ /* 0x000fe400000000ff */
[----:B------:R-:W-:Y:S02]  /*8330*/  F2FP.PACK_AB R64, R68, R64 ;  /* 0x000000404440723e */ /* 0x000fe400000000ff */
[----:B------:R-:W-:Y:S02]  /*8340*/  F2FP.PACK_AB R98, R52, R48 ;  /* 0x000000303462723e */ /* 0x000fe400000000ff */
        /* <DEDUP_REMOVED lines=58> */
.L_x_1:
[----:B-1----:R-:W2:Y:S04]  /*86f0*/  LDL.LU R31, [R1+0x8c] ;  /* 0x00008c00011f7983 */ /* 0x002ea80000300800 */
[----:B------:R-:W3:Y:S04]  /*8700*/  LDL.LU R58, [R1+0x88] ;  /* 0x00008800013a7983 */ /* 0x000ee80000300800 */
[----:B------:R-:W1:Y:S02]  /*8710*/  S2R R30, SR_TID.X ;  /* 0x00000000001e7919 */ /* 0x000e640000002100 */
[----:B-1----:R-:W-:-:S02]  /*8720*/  IMAD.SHL.U32 R2, R30, 0x200, RZ ;  /* 0x000002001e027824 */ /* 0x002fc400078e00ff */
[----:B------:R-:W-:-:S03]  /*8730*/  IMAD.SHL.U32 R3, R30, 0x800, RZ ;  /* 0x000008001e037824 */ /* 0x000fc600078e00ff */
[----:B------:R-:W-:Y:S02]  /*8740*/  LOP3.LUT R2, R2, 0x3000, RZ, 0xc0, !PT ;  /* 0x0000300002027812 */ /* 0x000fe400078ec0ff */
[----:B------:R-:W-:Y:S01]  /*8750*/  LOP3.LUT R28, R3, 0x3000, RZ, 0xc0, !PT ;  /* 0x00003000031c7812 */ /* 0x000fe200078ec0ff */
[----:B------:R-:W-:Y:S01]  /*8760*/  IMAD.SHL.U32 R29, R30, 0x10, RZ ;  /* 0x000000101e1d7824 */ /* 0x000fe200078e00ff */
[--C-:B------:R-:W-:Y:S02]  /*8770*/  SHF.R.U32.HI R36, RZ, 0x5, R30.reuse ;  /* 0x00000005ff247819 */ /* 0x100fe4000001161e */
[----:B------:R-:W-:Y:S02]  /*8780*/  SHF.R.U32.HI R53, RZ, 0x1, R30 ;  /* 0x00000001ff357819 */ /* 0x000fe4000001161e */
[----:B------:R-:W-:Y:S02]  /*8790*/  LOP3.LUT R28, R28, 0x3f0, R29, 0xf8, !PT ;  /* 0x000003f01c1c7812 */ /* 0x000fe400078ef81d */
[----:B------:R-:W-:-:S02]  /*87a0*/  SGXT.U32 R36, R36, 0x2 ;  /* 0x000000022424781a */ /* 0x000fc40000000000 */
[----:B------:R-:W-:-:S04]  /*87b0*/  LOP3.LUT R53, R28, 0x20, R53, 0x78, !PT ;  /* 0x000000201c357812 */ /* 0x000fc800078e7835 */
[----:B------:R-:W-:Y:S02]  /*87c0*/  LOP3.LUT R52, R53, 0x40, RZ, 0x3c, !PT ;  /* 0x0000004035347812 */ /* 0x000fe400078e3cff */
[C---:B-----5:R-:W-:Y:S02]  /*87d0*/  LOP3.LUT R54, R0.reuse, R36, RZ, 0xfc, !PT ;  /* 0x0000002400367212 */ /* 0x060fe400078efcff */
[C-C-:B------:R-:W-:Y:S02]  /*87e0*/  LOP3.LUT R55, R0.reuse, 0x4, R36.reuse, 0xfe, !PT ;  /* 0x0000000400377812 */ /* 0x140fe400078efe24 */
[C-C-:B------:R-:W-:Y:S02]  /*87f0*/  LOP3.LUT R61, R0.reuse, 0x8, R36.reuse, 0xfe, !PT ;  /* 0x00000008003d7812 */ /* 0x140fe400078efe24 */
[C-C-:B------:R-:W-:Y:S02]  /*8800*/  LOP3.LUT R56, R0.reuse, 0xc, R36.reuse, 0xfe, !PT ;  /* 0x0000000c00387812 */ /* 0x140fe400078efe24 */
[----:B------:R-:W-:-:S02]  /*8810*/  LOP3.LUT R153, R0, 0x14, R36, 0xfe, !PT ;  /* 0x0000001400997812 */ /* 0x000fc400078efe24 */
[C-C-:B------:R-:W-:Y:S02]  /*8820*/  LOP3.LUT R151, R0.reuse, 0x18, R36.reuse, 0xfe, !PT ;  /* 0x0000001800977812 */ /* 0x140fe400078efe24 */
[C-C-:B------:R-:W-:Y:S02]  /*8830*/  LOP3.LUT R149, R0.reuse, 0x1c, R36.reuse, 0xfe, !PT ;  /* 0x0000001c00957812 */ /* 0x140fe400078efe24 */
        /* <DEDUP_REMOVED lines=72> */
[C-C-:B0-----:R-:W-:Y:S02]  /*8cc0*/  LOP3.LUT R57, R0.reuse, 0x144, R36.reuse, 0xfe, !PT ;  /* 0x0000014400397812 */ /* 0x141fe400078efe24 */
        /* <DEDUP_REMOVED lines=25> */
[----:B------:R-:W-:Y:S02]  /*8e60*/  LOP3.LUT R95, R0, 0x1b0, R36, 0xfe, !PT ;  /* 0x000001b0005f7812 */ /* 0x000fe400078efe24 */
[----:B--2---:R-:W-:Y:S01]  /*8e70*/  LOP3.LUT R3, R2, 0xc60, R31, 0xf8, !PT ;  /* 0x00000c6002037812 */ /* 0x004fe200078ef81f */
[----:B------:R-:W-:Y:S01]  /*8e80*/  IMAD.SHL.U32 R2, R30, 0x4, RZ ;  /* 0x000000041e027824 */ /* 0x000fe200078e00ff */
[----:B------:R-:W-:Y:S04]  /*8e90*/  BAR.SYNC.DEFER_BLOCKING 0x0 ;  /* 0x0000000000007b1d */ /* 0x000fe80000010000 */
[----:B------:R-:W-:-:S05]  /*8ea0*/  LOP3.LUT R184, R3, 0x70, R2, 0x78, !PT ;  /* 0x0000007003b87812 */ /* 0x000fca00078e7802 */
[----:B------:R0:W-:Y:S04]  /*8eb0*/  STS.128 [R184], R32 ;  /* 0x00000020b8007388 */ /* 0x0001e80000000c00 */
[----:B------:R-:W-:Y:S04]  /*8ec0*/  STS.128 [R184+0x200], R48 ;  /* 0x00020030b8007388 */ /* 0x000fe80000000c00 */
[----:B------:R-:W-:Y:S04]  /*8ed0*/  STS.128 [R184+0x80], R44 ;  /* 0x0000802cb8007388 */ /* 0x000fe80000000c00 */
[----:B------:R-:W-:Y:S04]  /*8ee0*/  STS.128 [R184+0x280], R40 ;  /* 0x00028028b8007388 */ /* 0x000fe80000000c00 */
[----:B------:R1:W-:Y:S04]  /*8ef0*/  STS.128 [R184+0x100], R96 ;  /* 0x00010060b8007388 */ /* 0x0003e80000000c00 */
[----:B------:R-:W-:Y:S04]  /*8f00*/  STS.128 [R184+0x300], R24 ;  /* 0x00030018b8007388 */ /* 0x000fe80000000c00 */
[----:B------:R-:W-:Y:S04]  /*8f10*/  STS.128 [R184+0x180], R20 ;  /* 0x00018014b8007388 */ /* 0x000fe80000000c00 */
[----:B------:R-:W-:Y:S04]  /*8f20*/  STS.128 [R184+0x380], R16 ;  /* 0x00038010b8007388 */ /* 0x000fe80000000c00 */
[----:B------:R-:W-:Y:S01]  /*8f30*/  BAR.SYNC.DEFER_BLOCKING 0x0 ;  /* 0x0000000000007b1d */ /* 0x000fe20000010000 */
[----:B0-----:R-:W-:-:S02]  /*8f40*/  LOP3.LUT R32, R0, 0x10, R36, 0xfe, !PT ;  /* 0x0000001000207812 */ /* 0x001fc400078efe24 */
[----:B---3--:R-:W-:Y:S02]  /*8f50*/  ISETP.GE.AND P0, PT, R58, c[0x0][0x178], PT ;  /* 0x00005e003a007a0c */ /* 0x008fe40003f06270 */
[C-C-:B-1----:R-:W-:Y:S02]  /*8f60*/  LOP3.LUT R97, R0.reuse, 0x130, R36.reuse, 0xfe, !PT ;  /* 0x0000013000617812 */ /* 0x142fe400078efe24 */
        /* <DEDUP_REMOVED lines=8> */
[C-C-:B------:R-:W-:Y:S01]  /*8ff0*/  LOP3.LUT R87, R0.reuse, 0x1d0, R36.reuse, 0xfe, !PT ;  /* 0x000001d000577812 */ /* 0x140fe200078efe24 */
[----:B------:R-:W0:Y:S01]  /*9000*/  LDS.128 R28, [R53] ;  /* 0x00000000351c7984 */ /* 0x000e220000000c00 */
[----:B------:R-:W-:-:S02]  /*9010*/  LOP3.LUT R86, R0, 0x1d4, R36, 0xfe, !PT ;  /* 0x000001d400567812 */ /* 0x000fc400078efe24 */
[C-C-:B------:R-:W-:Y:S01]  /*9020*/  LOP3.LUT R85, R0.reuse, 0x1d8, R36.reuse, 0xfe, !PT ;  /* 0x000001d800557812 */ /* 0x140fe200078efe24 */
[----:B------:R-:W1:Y:S01]  /*9030*/  LDS.128 R20, [R52] ;  /* 0x0000000034147984 */ /* 0x000e620000000c00 */
[C-C-:B------:R-:W-:Y:S02]  /*9040*/  LOP3.LUT R84, R0.reuse, 0x1dc, R36.reuse, 0xfe, !PT ;  /* 0x000001dc00547812 */ /* 0x140fe400078efe24 */
[C-C-:B------:R-:W-:Y:S01]  /*9050*/  LOP3.LUT R83, R0.reuse, 0x1e0, R36.reuse, 0xfe, !PT ;  /* 0x000001e000537812 */ /* 0x140fe200078efe24 */
[----:B------:R-:W2:Y:S01]  /*9060*/  LDS.128 R44, [R53+0x400] ;  /* 0x00040000352c7984 */ /* 0x000ea20000000c00 */
[C-C-:B------:R-:W-:Y:S02]  /*9070*/  LOP3.LUT R51, R0.reuse, 0x1e4, R36.reuse, 0xfe, !PT ;  /* 0x000001e400337812 */ /* 0x140fe400078efe24 */
[C-C-:B------:R-:W-:Y:S01]  /*9080*/  LOP3.LUT R48, R0.reuse, 0x1e8, R36.reuse, 0xfe, !PT ;  /* 0x000001e800307812 */ /* 0x140fe200078efe24 */
[----:B------:R-:W3:Y:S01]  /*9090*/  LDS.128 R40, [R52+0x400] ;  /* 0x0004000034287984 */ /* 0x000ee20000000c00 */
[----:B------:R-:W-:-:S02]  /*90a0*/  LOP3.LUT R3, R0, 0x1ec, R36, 0xfe, !PT ;  /* 0x000001ec00037812 */ /* 0x000fc400078efe24 */
[C-C-:B------:R-:W-:Y:S01]  /*90b0*/  LOP3.LUT R49, R0.reuse, 0x1f0, R36.reuse, 0xfe, !PT ;  /* 0x000001f000317812 */ /* 0x140fe200078efe24 */
[----:B------:R-:W-:Y:S01]  /*90c0*/  LDS.128 R24, [R52+0x800] ;  /* 0x0008000034187984 */ /* 0x000fe20000000c00 */
[C-C-:B------:R-:W-:Y:S02]  /*90d0*/  LOP3.LUT R2, R0.reuse, 0x1f4, R36.reuse, 0xfe, !PT ;  /* 0x000001f400027812 */ /* 0x140fe400078efe24 */
[C-C-:B------:R-:W-:Y:S01]  /*90e0*/  LOP3.LUT R50, R0.reuse, 0x1f8, R36.reuse, 0xfe, !PT ;  /* 0x000001f800327812 */ /* 0x140fe200078efe24 */
[----:B------:R-:W-:Y:S01]  /*90f0*/  LDS.128 R16, [R52+0xc00] ;  /* 0x000c000034107984 */ /* 0x000fe20000000c00 */
[----:B------:R-:W-:Y:S02]  /*9100*/  LOP3.LUT R0, R0, 0x1fc, R36, 0xfe, !PT ;  /* 0x000001fc00007812 */ /* 0x000fe400078efe24 */
[----:B------:R-:W-:Y:S01]  /*9110*/  ISETP.LT.AND P2, PT, R32, c[0x0][0x17c], !P0 ;  /* 0x00005f0020007a0c */ /* 0x000fe20004741270 */
[----:B------:R-:W4:Y:S04]  /*9120*/  LDS.128 R36, [R53+0x800] ;  /* 0x0008000035247984 */ /* 0x000f280000000c00 */
[----:B------:R-:W0:Y:S04]  /*9130*/  LDS.128 R32, [R53+0xc00] ;  /* 0x000c000035207984 */ /* 0x000e280000000c00 */
[----:B------:R-:W-:Y:S01]  /*9140*/  BAR.SYNC.DEFER_BLOCKING 0x0 ;  /* 0x0000000000007b1d */ /* 0x000fe20000010000 */
[----:B------:R-:W-:Y:S01]  /*9150*/  IMAD R58, R58, c[0x0][0x194], RZ ;  /* 0x000065003a3a7a24 */ /* 0x000fe200078e02ff */
[C---:B------:R-:W-:Y:S01]  /*9160*/  ISETP.LT.AND P4, PT, R54.reuse, c[0x0][0x17c], !P0 ;  /* 0x00005f0036007a0c */ /* 0x040fe20004781270 */
[----:B------:R-:W-:-:S03]  /*9170*/  IMAD R159, R54, c[0x0][0x198], RZ ;  /* 0x00006600369f7a24 */ /* 0x000fc600078e02ff */
[C---:B------:R-:W-:Y:S01]  /*9180*/  LEA R54, P1, R58.reuse, c[0x0][0x170], 0x1 ;  /* 0x00005c003a367a11 */ /* 0x040fe200078208ff */
[C---:B------:R-:W-:Y:S01]  /*9190*/  IMAD R160, R55.reuse, c[0x0][0x198], RZ ;  /* 0x0000660037a07a24 */ /* 0x040fe200078e02ff */
[----:B------:R-:W-:Y:S01]  /*91a0*/  ISETP.LT.AND P3, PT, R55, c[0x0][0x17c], !P0 ;  /* 0x00005f0037007a0c */ /* 0x000fe20004761270 */
[----:B------:R-:W-:Y:S04]  /*91b0*/  STS.128 [R184], R124 ;  /* 0x0000007cb8007388 */ /* 0x000fe80000000c00 */
[----:B------:R-:W-:Y:S04]  /*91c0*/  STS.128 [R184+0x200], R76 ;  /* 0x0002004cb8007388 */ /* 0x000fe80000000c00 */
[----:B------:R-:W-:Y:S04]  /*91d0*/  STS.128 [R184+0x80], R68 ;  /* 0x00008044b8007388 */ /* 0x000fe80000000c00 */
[----:B------:R-:W-:Y:S04]  /*91e0*/  STS.128 [R184+0x280], R72 ;  /* 0x00028048b8007388 */ /* 0x000fe80000000c00 */
[----:B------:R0:W-:Y:S04]  /*91f0*/  STS.128 [R184+0x100], R64 ;  /* 0x00010040b8007388 */ /* 0x0001e80000000c00 */
[----:B------:R1:W-:Y:S04]  /*9200*/  STS.128 [R184+0x300], R12 ;  /* 0x0003000cb8007388 */ /* 0x0003e80000000c00 */
[----:B------:R1:W-:Y:S04]  /*9210*/  STS.128 [R184+0x180], R8 ;  /* 0x00018008b8007388 */ /* 0x0003e80000000c00 */
[----:B------:R2:W-:Y:S01]  /*9220*/  STS.128 [R184+0x380], R4 ;  /* 0x00038004b8007388 */ /* 0x0005e20000000c00 */
[----:B------:R-:W-:-:S03]  /*9230*/  LEA.HI.X.SX32 R55, R58, c[0x0][0x174], 0x1, P1 ;  /* 0x00005d003a377a11 */ /* 0x000fc600008f0eff */
[----:B------:R-:W-:Y:S01]  /*9240*/  BAR.SYNC.DEFER_BLOCKING 0x0 ;  /* 0x0000000000007b1d */ /* 0x000fe20000010000 */
[-C--:B------:R-:W-:Y:S01]  /*9250*/  LEA R58, P1, R159, R54.reuse, 0x1 ;  /* 0x000000369f3a7211 */ /* 0x080fe200078208ff */
[----:B0-----:R-:W-:Y:S01]  /*9260*/  IMAD R64, R61, c[0x0][0x198], RZ ;  /* 0x000066003d407a24 */ /* 0x001fe200078e02ff */
[----:B------:R-:W-:Y:S02]  /*9270*/  LEA R60, P5, R160, R54, 0x1 ;  /* 0x00000036a03c7211 */ /* 0x000fe400078a08ff */
[-C--:B------:R-:W-:Y:S02]  /*9280*/  LEA.HI.X.SX32 R59, R159, R55.reuse, 0x1, P1 ;  /* 0x000000379f3b7211 */ /* 0x080fe400008f0eff */
[----:B------:R-:W-:Y:S01]  /*9290*/  ISETP.LT.AND P1, PT, R61, c[0x0][0x17c], !P0 ;  /* 0x00005f003d007a0c */ /* 0x000fe20004721270 */
[----:B-1----:R-:W-:Y:S01]  /*92a0*/  IMAD R12, R56, c[0x0][0x198], RZ ;  /* 0x00006600380c7a24 */ /* 0x002fe200078e02ff */
[----:B------:R-:W-:Y:S02]  /*92b0*/  LEA.HI.X.SX32 R61, R160, R55, 0x1, P5 ;  /* 0x00000037a03d7211 */ /* 0x000fe400028f0eff */
[----:B------:R-:W-:Y:S01]  /*92c0*/  ISETP.LT.AND P5, PT, R56, c[0x0][0x17c], !P0 ;  /* 0x00005f0038007a0c */ /* 0x000fe200047a1270 */
[----:B------:R-:W-:-:S04]  /*92d0*/  IMAD.MOV.U32 R56, RZ, RZ, c[0x0][0x198] ;  /* 0x00006600ff387624 */ /* 0x000fc800078e00ff */
[----:B------:R-:W-:Y:S01]  /*92e0*/  IMAD R159, R56, 0x10, R159 ;  /* 0x00000010389f7824 */ /* 0x000fe200078e029f */
[----:B------:R-:W-:Y:S01]  /*92f0*/  @P4 STG.E.U16 [R58.64], R28 ;  /* 0x0000001c3a004986 */ /* 0x000fe2000c101506 */
[----:B------:R-:W-:-:S04]  /*9300*/  LEA R8, P4, R64, R54, 0x1 ;  /* 0x0000003640087211 */ /* 0x000fc800078808ff */
[-C--:B------:R-:W-:Y:S01]  /*9310*/  LEA.HI.X.SX32 R9, R64, R55.reuse, 0x1, P4 ;  /* 0x0000003740097211 */ /* 0x080fe200020f0eff */
[----:B------:R-:W-:Y:S01]  /*9320*/  @P3 STG.E.U16 [R60.64], R20 ;  /* 0x000000143c003986 */ /* 0x000fe2000c101506 */
[----:B------:R-:W-:Y:S01]  /*9330*/  IMAD R11, R56, 0x4, R159 ;  /* 0x00000004380b7824 */ /* 0x000fe200078e029f */
[-C--:B--2---:R-:W-:Y:S02]  /*9340*/  LEA R4, P6, R12, R54.reuse, 0x1 ;  /* 0x000000360c047211 */ /* 0x084fe400078c08ff */
[----:B------:R0:W-:Y:S01]  /*9350*/  @P1 STG.E.U16 [R8.64], R44 ;  /* 0x0000002c08001986 */ /* 0x0001e2000c101506 */
[CC--:B------:R-:W-:Y:S01]  /*9360*/  LEA R6, P1, R159.reuse, R54.reuse, 0x1 ;  /* 0x000000369f067211 */ /* 0x0c0fe200078208ff */
[----:B------:R-:W-:Y:S01]  /*9370*/  IMAD R13, R56, 0x4, R11 ;  /* 0x00000004380d7824 */ /* 0x000fe200078e020b */
[-C--:B------:R-:W-:Y:S02]  /*9380*/  LEA.HI.X.SX32 R5, R12, R55.reuse, 0x1, P6 ;  /* 0x000000370c057211 */ /* 0x080fe400030f0eff */
[----:B------:R-:W-:Y:S01]  /*9390*/  LEA.HI.X.SX32 R7, R159, R55, 0x1, P1 ;  /* 0x000000379f077211 */ /* 0x000fe200008f0eff */
[----:B------:R-:W-:Y:S01]  /*93a0*/  IMAD R15, R56, 0x4, R13 ;  /* 0x00000004380f7824 */ /* 0x000fe200078e020d */
[----:B------:R-:W-:Y:S01]  /*93b0*/  LEA R10, P6, R11, R54, 0x1 ;  /* 0x000000360b0a7211 */ /* 0x000fe200078c08ff */
[----:B---3--:R1:W-:Y:S01]  /*93c0*/  @P5 STG.E.U16 [R4.64], R40 ;  /* 0x0000002804005986 */ /* 0x0083e2000c101506 */
[----:B------:R-:W-:-:S02]  /*93d0*/  ISETP.LT.AND P3, PT, R153, c[0x0][0x17c], !P0 ;  /* 0x00005f0099007a0c */ /* 0x000fc40004761270 */
[-C--:B------:R-:W-:Y:S01]  /*93e0*/  LEA.HI.X.SX32 R11, R11, R55.reuse, 0x1, P6 ;  /* 0x000000370b0b7211 */ /* 0x080fe200030f0eff */
[----:B----4-:R2:W-:Y:S01]  /*93f0*/  @P2 STG.E.U16 [R6.64], R36 ;  /* 0x0000002406002986 */ /* 0x0105e2000c101506 */
[-C--:B0-----:R-:W-:Y:S02]  /*9400*/  LEA R8, P2, R13, R54.reuse, 0x1 ;  /* 0x000000360d087211 */ /* 0x081fe400078408ff */
[----:B------:R-:W-:Y:S02]  /*9410*/  LEA R12, P6, R15, R54, 0x1 ;  /* 0x000000360f0c7211 */ /* 0x000fe400078c08ff */
[----:B------:R-:W-:Y:S01]  /*9420*/  ISETP.LT.AND P4, PT, R151, c[0x0][0x17c], !P0 ;  /* 0x00005f0097007a0c */ /* 0x000fe20004781270 */
[C---:B-1----:R-:W-:Y:S01]  /*9430*/  IMAD R5, R56.reuse, 0x4, R15 ;  /* 0x0000000438057824 */ /* 0x042fe200078e020f */
[-C--:B------:R-:W-:Y:S02]  /*9440*/  LEA.HI.X.SX32 R9, R13, R55.reuse, 0x1, P2 ;  /* 0x000000370d097211 */ /* 0x080fe400010f0eff */
[----:B------:R-:W-:Y:S01]  /*9450*/  LEA.HI.X.SX32 R13, R15, R55, 0x1, P6 ;  /* 0x000000370f0d7211 */ /* 0x000fe200030f0eff */
[----:B--2---:R-:W-:Y:S01]  /*9460*/  IMAD R7, R56, 0x4, R5 ;  /* 0x0000000438077824 */ /* 0x004fe200078e0205 */
[----:B------:R-:W-:-:S02]  /*9470*/  ISETP.LT.AND P1, PT, R149, c[0x0][0x17c], !P0 ;  /* 0x00005f0095007a0c */ /* 0x000fc40004721270 */
[-C--:B------:R-:W-:Y:S02]  /*9480*/  LEA R4, P6, R5, R54.reuse, 0x1 ;  /* 0x0000003605047211 */ /* 0x080fe400078c08ff */
[----:B------:R-:W-:Y:S01]  /*9490*/  ISETP.LT.AND P5, PT, R147, c[0x0][0x17c], !P0 ;  /* 0x00005f0093007a0c */ /* 0x000fe200047a1270 */
[----:B------:R0:W-:Y:S01]  /*94a0*/  @P3 STG.E.U16 [R10.64], R24 ;  /* 0x000000180a003986 */ /* 0x0001e2000c101506 */
[-C--:B------:R-:W-:Y:S02]  /*94b0*/  LEA.HI.X.SX32 R5, R5, R55.reuse, 0x1, P6 ;  /* 0x0000003705057211 */ /* 0x080fe400030f0eff */
[C---:B------:R-:W-:Y:S01]  /*94c0*/  LEA R6, P6, R7.reuse, R54, 0x1 ;  /* 0x0000003607067211 */ /* 0x040fe200078c08ff */
[----:B------:R1:W-:Y:S01]  /*94d0*/  @P4 STG.E.U16 [R8.64], R32 ;  /* 0x0000002008004986 */ /* 0x0003e2000c101506 */
[----:B------:R-:W-:Y:S01]  /*94e0*/  PRMT R28, R28, 0x7632, R28 ;  /* 0x000076321c1c7816 */ /* 0x000fe2000000001c */
[----:B0-----:R-:W-:Y:S01]  /*94f0*/  IMAD R11, R56, 0x4, R7 ;  /* 0x00000004380b7824 */ /* 0x001fe200078e0207 */
[----:B------:R-:W-:-:S02]  /*9500*/  LEA.HI.X.SX32 R7, R7, R55, 0x1, P6 ;  /* 0x0000003707077211 */ /* 0x000fc400030f0eff */
[----:B------:R-:W-:Y:S01]  /*9510*/  ISETP.LT.AND P3, PT, R199, c[0x0][0x17c], !P0 ;  /* 0x00005f00c7007a0c */ /* 0x000fe20004761270 */
[----:B-1----:R-:W-:Y:S01]  /*9520*/  IMAD R9, R56, 0x4, R11 ;  /* 0x0000000438097824 */ /* 0x002fe200078e020b */
[CC--:B------:R-:W-:Y:S01]  /*9530*/  LEA R10, P6, R11.reuse, R54.reuse, 0x1 ;  /* 0x000000360b0a7211 */ /* 0x0c0fe200078c08ff */
[----:B------:R-:W-:Y:S01]  /*9540*/  @P1 STG.E.U16 [R12.64], R16 ;  /* 0x000000100c001986 */ /* 0x000fe2000c101506 */
[----:B------:R-:W-:Y:S02]  /*9550*/  ISETP.LT.AND P2, PT, R198, c[0x0][0x17c], !P0 ;  /* 0x00005f00c6007a0c */ /* 0x000fe40004741270 */
[----:B------:R-:W-:Y:S01]  /*9560*/  LEA.HI.X.SX32 R11, R11, R55, 0x1, P6 ;  /* 0x000000370b0b7211 */ /* 0x000fe200030f0eff */
[----:B------:R0:W-:Y:S01]  /*9570*/  @P5 STG.E.U16 [R4.64], R28 ;  /* 0x0000001c04005986 */ /* 0x0001e2000c101506 */
[----:B------:R-:W-:Y:S02]  /*9580*/  LEA R8, P6, R9, R54, 0x1 ;  /* 0x0000003609087211 */ /* 0x000fe400078c08ff */
[----:B------:R-:W-:-:S02]  /*9590*/  ISETP.LT.AND P4, PT, R197, c[0x0][0x17c], !P0 ;  /* 0x00005f00c5007a0c */ /* 0x000fc40004781270 */
[----:B------:R-:W-:Y:S01]  /*95a0*/  PRMT R20, R20, 0x7632, R20 ;  /* 0x0000763214147816 */ /* 0x000fe20000000014 */
[----:B0-----:R-:W-:Y:S01]  /*95b0*/  IMAD R5, R56, 0x4, R9 ;  /* 0x0000000438057824 */ /* 0x001fe200078e0209 */
[----:B------:R-:W-:-:S03]  /*95c0*/  LEA.HI.X.SX32 R9, R9, R55, 0x1, P6 ;  /* 0x0000003709097211 */ /* 0x000fc600030f0eff */
[----:B------:R-:W-:Y:S01]  /*95d0*/  IMAD R13, R56, 0x4, R5 ;  /* 0x00000004380d7824 */ /* 0x000fe200078e0205 */
[CC--:B------:R-:W-:Y:S01]  /*95e0*/  LEA R4, P6, R5.reuse, R54.reuse, 0x1 ;  /* 0x0000003605047211 */ /* 0x0c0fe200078c08ff */
[----:B------:R0:W-:Y:S01]  /*95f0*/  @P3 STG.E.U16 [R6.64], R20 ;  /* 0x0000001406003986 */ /* 0x0001e2000c101506 */
[----:B------:R-:W-:Y:S02]  /*9600*/  PRMT R44, R44, 0x7632, R44 ;  /* 0x000076322c2c7816 */ /* 0x000fe4000000002c */
[----:B------:R-:W-:Y:S02]  /*9610*/  PRMT R40, R40, 0x7632, R40 ;  /* 0x0000763228287816 */ /* 0x000fe40000000028 */
[----:B------:R-:W-:Y:S02]  /*9620*/  LEA.HI.X.SX32 R5, R5, R55, 0x1, P6 ;  /* 0x0000003705057211 */ /* 0x000fe400030f0eff */
[----:B------:R-:W-:Y:S02]  /*9630*/  ISETP.LT.AND P1, PT, R196, c[0x0][0x17c], !P0 ;  /* 0x00005f00c4007a0c */ /* 0x000fe40004721270 */
[----:B------:R-:W-:-:S02]  /*9640*/  LEA R12, P6, R13, R54, 0x1 ;  /* 0x000000360d0c7211 */ /* 0x000fc400078c08ff */
[----:B------:R-:W-:Y:S01]  /*9650*/  ISETP.LT.AND P5, PT, R195, c[0x0][0x17c], !P0 ;  /* 0x00005f00c3007a0c */ /* 0x000fe200047a1270 */
[----:B0-----:R-:W-:Y:S01]  /*9660*/  IMAD R7, R56, 0x4, R13 ;  /* 0x0000000438077824 */ /* 0x001fe200078e020d */
[----:B------:R-:W-:Y:S01]  /*9670*/  @P2 STG.E.U16 [R10.64], R44 ;  /* 0x0000002c0a002986 */ /* 0x000fe2000c101506 */
[----:B------:R-:W-:-:S03]  /*9680*/  LEA.HI.X.SX32 R13, R13, R55, 0x1, P6 ;  /* 0x000000370d0d7211 */ /* 0x000fc600030f0eff */
[----:B------:R0:W-:Y:S01]  /*9690*/  @P4 STG.E.U16 [R8.64], R40 ;  /* 0x0000002808004986 */ /* 0x0001e2000c101506 */
[CC--:B------:R-:W-:Y:S02]  /*96a0*/  LEA R6, P6, R7.reuse, R54.reuse, 0x1 ;  /* 0x0000003607067211 */ /* 0x0c0fe400078c08ff */
[----:B------:R-:W-:Y:S02]  /*96b0*/  PRMT R36, R36, 0x7632, R36 ;  /* 0x0000763224247816 */ /* 0x000fe40000000024 */
[----:B------:R-:W-:Y:S01]  /*96c0*/  PRMT R24, R24, 0x7632, R24 ;  /* 0x0000763218187816 */ /* 0x000fe20000000018 */
[----:B0-----:R-:W-:Y:S01]  /*96d0*/  IMAD R9, R56, 0x4, R7 ;  /* 0x0000000438097824 */ /* 0x001fe200078e0207 */
[----:B------:R-:W-:Y:S02]  /*96e0*/  LEA.HI.X.SX32 R7, R7, R55, 0x1, P6 ;  /* 0x0000003707077211 */ /* 0x000fe400030f0eff */
[----:B------:R-:W-:Y:S01]  /*96f0*/  ISETP.LT.AND P3, PT, R194, c[0x0][0x17c], !P0 ;  /* 0x00005f00c2007a0c */ /* 0x000fe20004761270 */
[----:B------:R-:W-:Y:S01]  /*9700*/  IMAD R11, R56, 0x4, R9 ;  /* 0x00000004380b7824 */ /* 0x000fe200078e0209 */
[----:B------:R-:W-:Y:S01]  /*9710*/  LEA R8, P6, R9, R54, 0x1 ;  /* 0x0000003609087211 */ /* 0x000fe200078c08ff */
[----:B------:R0:W-:Y:S01]  /*9720*/  @P1 STG.E.U16 [R4.64], R36 ;  /* 0x0000002404001986 */ /* 0x0001e2000c101506 */
[----:B------:R-:W-:-:S02]  /*9730*/  ISETP.LT.AND P2, PT, R193, c[0x0][0x17c], !P0 ;  /* 0x00005f00c1007a0c */ /* 0x000fc40004741270 */
[----:B------:R-:W-:Y:S01]  /*9740*/  LEA.HI.X.SX32 R9, R9, R55, 0x1, P6 ;  /* 0x0000003709097211 */ /* 0x000fe200030f0eff */
[----:B------:R1:W-:Y:S01]  /*9750*/  @P5 STG.E.U16 [R12.64], R24 ;  /* 0x000000180c005986 */ /* 0x0003e2000c101506 */
[----:B------:R-:W-:Y:S02]  /*9760*/  PRMT R32, R32, 0x7632, R32 ;  /* 0x0000763220207816 */ /* 0x000fe40000000020 */
[----:B0-----:R-:W-:Y:S01]  /*9770*/  LEA R4, P6, R11, R54, 0x1 ;  /* 0x000000360b047211 */ /* 0x001fe200078c08ff */
[----:B-1----:R-:W-:-:S03]  /*9780*/  IMAD R13, R56, 0x4, R11 ;  /* 0x00000004380d7824 */ /* 0x002fc600078e020b */
[-C--:B------:R-:W-:Y:S02]  /*9790*/  LEA.HI.X.SX32 R5, R11, R55.reuse, 0x1, P6 ;  /* 0x000000370b057211 */ /* 0x080fe400030f0eff */
[----:B------:R-:W-:Y:S01]  /*97a0*/  ISETP.LT.AND P4, PT, R192, c[0x0][0x17c], !P0 ;  /* 0x00005f00c0007a0c */ /* 0x000fe20004781270 */
[----:B------:R-:W-:Y:S01]  /*97b0*/  IMAD R15, R56, 0x4, R13 ;  /* 0x00000004380f7824 */ /* 0x000fe200078e020d */
[CC--:B------:R-:W-:Y:S01]  /*97c0*/  LEA R10, P6, R13.reuse, R54.reuse, 0x1 ;  /* 0x000000360d0a7211 */ /* 0x0c0fe200078c08ff */
[----:B------:R0:W-:Y:S01]  /*97d0*/  @P3 STG.E.U16 [R6.64], R32 ;  /* 0x0000002006003986 */ /* 0x0001e2000c101506 */
[----:B------:R-:W-:Y:S02]  /*97e0*/  PRMT R16, R16, 0x7632, R16 ;  /* 0x0000763210107816 */ /* 0x000fe40000000010 */
[----:B------:R-:W-:Y:S01]  /*97f0*/  LEA.HI.X.SX32 R11, R13, R55, 0x1, P6 ;  /* 0x000000370d0b7211 */ /* 0x000fe200030f0eff */
[----:B------:R-:W-:Y:S01]  /*9800*/  IMAD R13, R56, 0x4, R15 ;  /* 0x00000004380d7824 */ /* 0x000fe200078e020f */
[----:B------:R-:W-:Y:S01]  /*9810*/  ISETP.LT.AND P1, PT, R191, c[0x0][0x17c], !P0 ;  /* 0x00005f00bf007a0c */ /* 0x000fe20004721270 */
[----:B------:R1:W-:Y:S01]  /*9820*/  @P2 STG.E.U16 [R8.64], R16 ;  /* 0x0000001008002986 */ /* 0x0003e2000c101506 */
[----:B0-----:R-:W-:-:S02]  /*9830*/  LEA R6, P6, R15, R54, 0x1 ;  /* 0x000000360f067211 */ /* 0x001fc400078c08ff */
[----:B------:R-:W-:Y:S02]  /*9840*/  ISETP.LT.AND P5, PT, R190, c[0x0][0x17c], !P0 ;  /* 0x00005f00be007a0c */ /* 0x000fe400047a1270 */
[-C--:B------:R-:W-:Y:S01]  /*9850*/  LEA.HI.X.SX32 R7, R15, R55.reuse, 0x1, P6 ;  /* 0x000000370f077211 */ /* 0x080fe200030f0eff */
[C---:B------:R-:W-:Y:S01]  /*9860*/  IMAD R15, R56.reuse, 0x4, R13 ;  /* 0x00000004380f7824 */ /* 0x040fe200078e020d */
[----:B-1----:R-:W-:Y:S01]  /*9870*/  LEA R8, P6, R13, R54, 0x1 ;  /* 0x000000360d087211 */ /* 0x002fe200078c08ff */
[----:B------:R0:W-:Y:S01]  /*9880*/  @P4 STG.E.U16 [R4.64], R29 ;  /* 0x0000001d04004986 */ /* 0x0001e2000c101506 */
[----:B------:R-:W-:Y:S02]  /*9890*/  ISETP.LT.AND P3, PT, R189, c[0x0][0x17c], !P0 ;  /* 0x00005f00bd007a0c */ /* 0x000fe40004761270 */
[----:B------:R-:W-:Y:S01]  /*98a0*/  LEA.HI.X.SX32 R9, R13, R55, 0x1, P6 ;  /* 0x000000370d097211 */ /* 0x000fe200030f0eff */
[----:B------:R-:W-:Y:S01]  /*98b0*/  IMAD R13, R56, 0x4, R15 ;  /* 0x00000004380d7824 */ /* 0x000fe200078e020f */
[----:B------:R1:W-:Y:S01]  /*98c0*/  @P1 STG.E.U16 [R10.64], R21 ;  /* 0x000000150a001986 */ /* 0x0003e2000c101506 */
[----:B------:R-:W-:-:S02]  /*98d0*/  ISETP.LT.AND P2, PT, R188, c[0x0][0x17c], !P0 ;  /* 0x00005f00bc007a0c */ /* 0x000fc40004741270 */
[----:B0-----:R-:W-:-:S04]  /*98e0*/  LEA R4, P6, R15, R54, 0x1 ;  /* 0x000000360f047211 */ /* 0x001fc800078c08ff */
[-C--:B------:R-:W-:Y:S01]  /*98f0*/  LEA.HI.X.SX32 R5, R15, R55.reuse, 0x1, P6 ;  /* 0x000000370f057211 */ /* 0x080fe200030f0eff */
[C---:B------:R-:W-:Y:S01]  /*9900*/  IMAD R15, R56.reuse, 0x4, R13 ;  /* 0x00000004380f7824 */ /* 0x040fe200078e020d */
[-C--:B-1----:R-:W-:Y:S01]  /*9910*/  LEA R10, P6, R13, R54.reuse, 0x1 ;  /* 0x000000360d0a7211 */ /* 0x082fe200078c08ff */
[----:B------:R0:W-:Y:S01]  /*9920*/  @P5 STG.E.U16 [R6.64], R45 ;  /* 0x0000002d06005986 */ /* 0x0001e2000c101506 */
[----:B------:R-:W-:Y:S02]  /*9930*/  ISETP.LT.AND P4, PT, R187, c[0x0][0x17c], !P0 ;  /* 0x00005f00bb007a0c */ /* 0x000fe40004781270 */
[----:B------:R-:W-:Y:S01]  /*9940*/  LEA.HI.X.SX32 R11, R13, R55, 0x1, P6 ;  /* 0x000000370d0b7211 */ /* 0x000fe200030f0eff */
[----:B------:R-:W-:Y:S01]  /*9950*/  IMAD R13, R56, 0x4, R15 ;  /* 0x00000004380d7824 */ /* 0x000fe200078e020f */
[----:B------:R1:W-:Y:S01]  /*9960*/  @P3 STG.E.U16 [R8.64], R41 ;  /* 0x0000002908003986 */ /* 0x0003e2000c101506 */
[----:B------:R-:W-:Y:S02]  /*9970*/  ISETP.LT.AND P1, PT, R186, c[0x0][0x17c], !P0 ;  /* 0x00005f00ba007a0c */ /* 0x000fe40004721270 */
[----:B0-----:R-:W-:-:S02]  /*9980*/  LEA R6, P6, R15, R54, 0x1 ;  /* 0x000000360f067211 */ /* 0x001fc400078c08ff */
[----:B------:R-:W-:Y:S02]  /*9990*/  ISETP.LT.AND P5, PT, R185, c[0x0][0x17c], !P0 ;  /* 0x00005f00b9007a0c */ /* 0x000fe400047a1270 */
[-C--:B------:R-:W-:Y:S01]  /*99a0*/  LEA.HI.X.SX32 R7, R15, R55.reuse, 0x1, P6 ;  /* 0x000000370f077211 */ /* 0x080fe200030f0eff */
[C---:B------:R-:W-:Y:S01]  /*99b0*/  IMAD R15, R56.reuse, 0x4, R13 ;  /* 0x00000004380f7824 */ /* 0x040fe200078e020d */
[C---:B-1----:R-:W-:Y:S01]  /*99c0*/  LEA R8, P6, R13.reuse, R54, 0x1 ;  /* 0x000000360d087211 */ /* 0x042fe200078c08ff */
[----:B------:R0:W-:Y:S03]  /*99d0*/  @P2 STG.E.U16 [R4.64], R37 ;  /* 0x0000002504002986 */ /* 0x0001e6000c101506 */
[----:B------:R-:W-:Y:S01]  /*99e0*/  LEA.HI.X.SX32 R9, R13, R55, 0x1, P6 ;  /* 0x000000370d097211 */ /* 0x000fe200030f0eff */
[----:B------:R-:W-:Y:S01]  /*99f0*/  IMAD R13, R56, 0x4, R15 ;  /* 0x00000004380d7824 */ /* 0x000fe200078e020f */
[----:B------:R1:W-:Y:S01]  /*9a00*/  @P4 STG.E.U16 [R10.64], R25 ;  /* 0x000000190a004986 */ /* 0x0003e2000c101506 */
[----:B------:R-:W-:-:S02]  /*9a10*/  ISETP.LT.AND P3, PT, R183, c[0x0][0x17c], !P0 ;  /* 0x00005f00b7007a0c */ /* 0x000fc40004761270 */
[CC--:B0-----:R-:W-:Y:S02]  /*9a20*/  LEA R4, P6, R15.reuse, R54.reuse, 0x1 ;  /* 0x000000360f047211 */ /* 0x0c1fe400078c08ff */
[----:B------:R-:W-:Y:S02]  /*9a30*/  ISETP.LT.AND P2, PT, R182, c[0x0][0x17c], !P0 ;  /* 0x00005f00b6007a0c */ /* 0x000fe40004741270 */
[-C--:B------:R-:W-:Y:S01]  /*9a40*/  LEA.HI.X.SX32 R5, R15, R55.reuse, 0x1, P6 ;  /* 0x000000370f057211 */ /* 0x080fe200030f0eff */
[----:B------:R-:W-:Y:S01]  /*9a50*/  IMAD R15, R56, 0x4, R13 ;  /* 0x00000004380f7824 */ /* 0x000fe200078e020d */
[C---:B-1----:R-:W-:Y:S01]  /*9a60*/  LEA R10, P6, R13.reuse, R54, 0x1 ;  /* 0x000000360d0a7211 */ /* 0x042fe200078c08ff */
[----:B------:R0:W-:Y:S01]  /*9a70*/  @P1 STG.E.U16 [R6.64], R33 ;  /* 0x0000002106001986 */ /* 0x0001e2000c101506 */
[----:B------:R-:W-:Y:S02]  /*9a80*/  ISETP.LT.AND P4, PT, R180, c[0x0][0x17c], !P0 ;  /* 0x00005f00b4007a0c */ /* 0x000fe40004781270 */
[----:B------:R-:W-:Y:S01]  /*9a90*/  LEA.HI.X.SX32 R11, R13, R55, 0x1, P6 ;  /* 0x000000370d0b7211 */ /* 0x000fe200030f0eff */
[----:B------:R1:W-:Y:S01]  /*9aa0*/  @P5 STG.E.U16 [R8.64], R17 ;  /* 0x0000001108005986 */ /* 0x0003e2000c101506 */
[----:B------:R-:W-:-:S02]  /*9ab0*/  PRMT R29, R29, 0x7632, R29 ;  /* 0x000076321d1d7816 */ /* 0x000fc4000000001d */
[----:B------:R-:W-:Y:S02]  /*9ac0*/  PRMT R21, R21, 0x7632, R21 ;  /* 0x0000763215157816 */ /* 0x000fe40000000015 */
[----:B0-----:R-:W-:Y:S01]  /*9ad0*/  LEA R6, P6, R15, R54, 0x1 ;  /* 0x000000360f067211 */ /* 0x001fe200078c08ff */
[----:B-1----:R-:W-:-:S03]  /*9ae0*/  IMAD R9, R56, 0x4, R15 ;  /* 0x0000000438097824 */ /* 0x002fc600078e020f */
[-C--:B------:R-:W-:Y:S01]  /*9af0*/  LEA.HI.X.SX32 R7, R15, R55.reuse, 0x1, P6 ;  /* 0x000000370f077211 */ /* 0x080fe200030f0eff */
[C---:B------:R-:W-:Y:S01]  /*9b00*/  IMAD R13, R56.reuse, 0x4, R9 ;  /* 0x00000004380d7824 */ /* 0x040fe200078e0209 */
[-C--:B------:R-:W-:Y:S01]  /*9b10*/  LEA R8, P6, R9, R54.reuse, 0x1 ;  /* 0x0000003609087211 */ /* 0x080fe200078c08ff */
[----:B------:R0:W-:Y:S01]  /*9b20*/  @P3 STG.E.U16 [R4.64], R29 ;  /* 0x0000001d04003986 */ /* 0x0001e2000c101506 */
[----:B------:R-:W-:Y:S02]  /*9b30*/  PRMT R45, R45, 0x7632, R45 ;  /* 0x000076322d2d7816 */ /* 0x000fe4000000002d */
[----:B------:R-:W-:Y:S01]  /*9b40*/  LEA.HI.X.SX32 R9, R9, R55, 0x1, P6 ;  /* 0x0000003709097211 */ /* 0x000fe200030f0eff */
[----:B------:R1:W-:Y:S01]  /*9b50*/  @P2 STG.E.U16 [R10.64], R21 ;  /* 0x000000150a002986 */ /* 0x0003e2000c101506 */
[----:B------:R-:W-:Y:S02]  /*9b60*/  ISETP.LT.AND P1, PT, R181, c[0x0][0x17c], !P0 ;  /* 0x00005f00b5007a0c */ /* 0x000fe40004721270 */
[----:B------:R-:W-:Y:S01]  /*9b70*/  ISETP.LT.AND P5, PT, R179, c[0x0][0x17c], !P0 ;  /* 0x00005f00b3007a0c */ /* 0x000fe200047a1270 */
[----:B------:R2:W-:Y:S01]  /*9b80*/  @P4 STG.E.U16 [R6.64], R45 ;  /* 0x0000002d06004986 */ /* 0x0005e2000c101506 */
[----:B0-----:R-:W-:Y:S01]  /*9b90*/  LEA R4, P6, R13, R54, 0x1 ;  /* 0x000000360d047211 */ /* 0x001fe200078c08ff */
[----:B-1----:R-:W-:-:S03]  /*9ba0*/  IMAD R11, R56, 0x4, R13 ;  /* 0x00000004380b7824 */ /* 0x002fc600078e020d */
[----:B------:R-:W-:Y:S02]  /*9bb0*/  LEA.HI.X.SX32 R5, R13, R55, 0x1, P6 ;  /* 0x000000370d057211 */ /* 0x000fe400030f0eff */
[----:B------:R-:W-:Y:S01]  /*9bc0*/  ISETP.LT.AND P3, PT, R178, c[0x0][0x17c], !P0 ;  /* 0x00005f00b2007a0c */ /* 0x000fe20004761270 */
[C---:B--2---:R-:W-:Y:S01]  /*9bd0*/  IMAD R7, R56.reuse, 0x4, R11 ;  /* 0x0000000438077824 */ /* 0x044fe200078e020b */
[----:B------:R-:W-:Y:S02]  /*9be0*/  LEA R10, P6, R11, R54, 0x1 ;  /* 0x000000360b0a7211 */ /* 0x000fe400078c08ff */
[----:B------:R-:W-:Y:S02]  /*9bf0*/  ISETP.LT.AND P2, PT, R177, c[0x0][0x17c], !P0 ;  /* 0x00005f00b1007a0c */ /* 0x000fe40004741270 */
[----:B------:R-:W-:Y:S01]  /*9c00*/  PRMT R41, R41, 0x7632, R41 ;  /* 0x0000763229297816 */ /* 0x000fe20000000029 */
[----:B------:R-:W-:Y:S01]  /*9c10*/  IMAD R13, R56, 0x4, R7 ;  /* 0x00000004380d7824 */ /* 0x000fe200078e0207 */
[----:B------:R-:W-:-:S02]  /*9c20*/  PRMT R37, R37, 0x7632, R37 ;  /* 0x0000763225257816 */ /* 0x000fc40000000025 */
[-C--:B------:R-:W-:Y:S02]  /*9c30*/  LEA.HI.X.SX32 R11, R11, R55.reuse, 0x1, P6 ;  /* 0x000000370b0b7211 */ /* 0x080fe400030f0eff */
[----:B------:R-:W-:Y:S01]  /*9c40*/  LEA R6, P6, R7, R54, 0x1 ;  /* 0x0000003607067211 */ /* 0x000fe200078c08ff */
[----:B------:R0:W-:Y:S01]  /*9c50*/  @P1 STG.E.U16 [R8.64], R41 ;  /* 0x0000002908001986 */ /* 0x0001e2000c101506 */
[----:B------:R-:W-:Y:S02]  /*9c60*/  PRMT R25, R25, 0x7632, R25 ;  /* 0x0000763219197816 */ /* 0x000fe40000000019 */
[----:B------:R-:W-:Y:S01]  /*9c70*/  LEA.HI.X.SX32 R7, R7, R55, 0x1, P6 ;  /* 0x0000003707077211 */ /* 0x000fe200030f0eff */
[----:B------:R1:W-:Y:S01]  /*9c80*/  @P5 STG.E.U16 [R4.64], R37 ;  /* 0x0000002504005986 */ /* 0x0003e2000c101506 */
[----:B------:R-:W-:Y:S02]  /*9c90*/  PRMT R33, R33, 0x7632, R33 ;  /* 0x0000763221217816 */ /* 0x000fe40000000021 */
[----:B------:R-:W-:-:S02]  /*9ca0*/  ISETP.LT.AND P4, PT, R176, c[0x0][0x17c], !P0 ;  /* 0x00005f00b0007a0c */ /* 0x000fc40004781270 */
[----:B------:R-:W-:Y:S02]  /*9cb0*/  ISETP.LT.AND P1, PT, R175, c[0x0][0x17c], !P0 ;  /* 0x00005f00af007a0c */ /* 0x000fe40004721270 */
[CC--:B0-----:R-:W-:Y:S01]  /*9cc0*/  LEA R8, P6, R13.reuse, R54.reuse, 0x1 ;  /* 0x000000360d087211 */ /* 0x0c1fe200078c08ff */
[----:B------:R0:W-:Y:S01]  /*9cd0*/  @P3 STG.E.U16 [R10.64], R25 ;  /* 0x000000190a003986 */ /* 0x0001e2000c101506 */
[C---:B-1----:R-:W-:Y:S02]  /*9ce0*/  IMAD R5, R56.reuse, 0x4, R13 ;  /* 0x0000000438057824 */ /* 0x042fe400078e020d */
[-C--:B------:R-:W-:Y:S01]  /*9cf0*/  LEA.HI.X.SX32 R9, R13, R55.reuse, 0x1, P6 ;  /* 0x000000370d097211 */ /* 0x080fe200030f0eff */
[----:B------:R1:W-:Y:S01]  /*9d00*/  @P2 STG.E.U16 [R6.64], R33 ;  /* 0x0000002106002986 */ /* 0x0003e2000c101506 */
[C---:B------:R-:W-:Y:S01]  /*9d10*/  IMAD R13, R56.reuse, 0x4, R5 ;  /* 0x00000004380d7824 */ /* 0x040fe200078e0205 */
[----:B------:R-:W-:Y:S02]  /*9d20*/  LEA R4, P2, R5, R54, 0x1 ;  /* 0x0000003605047211 */ /* 0x000fe400078408ff */
[----:B------:R-:W-:Y:S01]  /*9d30*/  PRMT R17, R17, 0x7632, R17 ;  /* 0x0000763211117816 */ /* 0x000fe20000000011 */
[----:B------:R-:W-:Y:S01]  /*9d40*/  IMAD R15, R56, 0x4, R13 ;  /* 0x00000004380f7824 */ /* 0x000fe200078e020d */
[----:B------:R-:W-:-:S02]  /*9d50*/  LEA.HI.X.SX32 R5, R5, R55, 0x1, P2 ;  /* 0x0000003705057211 */ /* 0x000fc400010f0eff */
[----:B------:R-:W-:Y:S02]  /*9d60*/  ISETP.LT.AND P5, PT, R174, c[0x0][0x17c], !P0 ;  /* 0x00005f00ae007a0c */ /* 0x000fe400047a1270 */
[-C--:B0-----:R-:W-:Y:S02]  /*9d70*/  LEA R10, P6, R13, R54.reuse, 0x1 ;  /* 0x000000360d0a7211 */ /* 0x081fe400078c08ff */
[----:B------:R-:W-:Y:S01]  /*9d80*/  ISETP.LT.AND P3, PT, R173, c[0x0][0x17c], !P0 ;  /* 0x00005f00ad007a0c */ /* 0x000fe20004761270 */
[----:B------:R0:W-:Y:S01]  /*9d90*/  @P4 STG.E.U16 [R8.64], R17 ;  /* 0x0000001108004986 */ /* 0x0001e2000c101506 */
[----:B------:R-:W-:Y:S01]  /*9da0*/  LEA.HI.X.SX32 R11, R13, R55, 0x1, P6 ;  /* 0x000000370d0b7211 */ /* 0x000fe200030f0eff */
[----:B------:R-:W-:Y:S02]  /*9db0*/  IMAD R13, R56, 0x4, R15 ;  /* 0x00000004380d7824 */ /* 0x000fe400078e020f */
[----:B------:R2:W-:Y:S01]  /*9dc0*/  @P1 STG.E.U16 [R4.64], R30 ;  /* 0x0000001e04001986 */ /* 0x0005e2000c101506 */
[----:B-1----:R-:W-:-:S02]  /*9dd0*/  LEA R6, P1, R15, R54, 0x1 ;  /* 0x000000360f067211 */ /* 0x002fc400078208ff */
[----:B------:R-:W-:Y:S02]  /*9de0*/  ISETP.LT.AND P4, PT, R171, c[0x0][0x17c], !P0 ;  /* 0x00005f00ab007a0c */ /* 0x000fe40004781270 */
[-C--:B------:R-:W-:Y:S01]  /*9df0*/  LEA.HI.X.SX32 R7, R15, R55.reuse, 0x1, P1 ;  /* 0x000000370f077211 */ /* 0x080fe200008f0eff */
[----:B------:R-:W-:Y:S01]  /*9e00*/  IMAD R15, R56, 0x4, R13 ;  /* 0x00000004380f7824 */ /* 0x000fe200078e020d */
[----:B------:R-:W-:Y:S02]  /*9e10*/  ISETP.LT.AND P2, PT, R172, c[0x0][0x17c], !P0 ;  /* 0x00005f00ac007a0c */ /* 0x000fe40004741270 */
[CC--:B0-----:R-:W-:Y:S01]  /*9e20*/  LEA R8, P6, R13.reuse, R54.reuse, 0x1 ;  /* 0x000000360d087211 */ /* 0x0c1fe200078c08ff */
[----:B------:R0:W-:Y:S03]  /*9e30*/  @P5 STG.E.U16 [R10.64], R22 ;  /* 0x000000160a005986 */ /* 0x0001e6000c101506 */
[----:B------:R-:W-:Y:S01]  /*9e40*/  LEA.HI.X.SX32 R9, R13, R55, 0x1, P6 ;  /* 0x000000370d097211 */ /* 0x000fe200030f0eff */
[----:B------:R1:W-:Y:S01]  /*9e50*/  @P3 STG.E.U16 [R6.64], R46 ;  /* 0x0000002e06003986 */ /* 0x0003e2000c101506 */
[----:B--2---:R-:W-:Y:S01]  /*9e60*/  LEA R4, P3, R15, R54, 0x1 ;  /* 0x000000360f047211 */ /* 0x004fe200078608ff */
[----:B------:R-:W-:Y:S01]  /*9e70*/  IMAD R13, R56, 0x4, R15 ;  /* 0x00000004380d7824 */ /* 0x000fe200078e020f */
[----:B------:R-:W-:-:S02]  /*9e80*/  ISETP.LT.AND P5, PT, R169, c[0x0][0x17c], !P0 ;  /* 0x00005f00a9007a0c */ /* 0x000fc400047a1270 */
[-C--:B------:R-:W-:Y:S01]  /*9e90*/  LEA.HI.X.SX32 R5, R15, R55.reuse, 0x1, P3 ;  /* 0x000000370f057211 */ /* 0x080fe200018f0eff */
[C---:B------:R-:W-:Y:S01]  /*9ea0*/  IMAD R15, R56.reuse, 0x4, R13 ;  /* 0x00000004380f7824 */ /* 0x040fe200078e020d */
[CC--:B0-----:R-:W-:Y:S01]  /*9eb0*/  LEA R10, P6, R13.reuse, R54.reuse, 0x1 ;  /* 0x000000360d0a7211 */ /* 0x0c1fe200078c08ff */
[----:B------:R0:W-:Y:S03]  /*9ec0*/  @P4 STG.E.U16 [R8.64], R42 ;  /* 0x0000002a08004986 */ /* 0x0001e6000c101506 */
[----:B------:R-:W-:Y:S01]  /*9ed0*/  LEA.HI.X.SX32 R11, R13, R55, 0x1, P6 ;  /* 0x000000370d0b7211 */ /* 0x000fe200030f0eff */
[----:B------:R2:W-:Y:S01]  /*9ee0*/  @P2 STG.E.U16 [R4.64], R38 ;  /* 0x0000002604002986 */ /* 0x0005e2000c101506 */
[----:B-1----:R-:W-:Y:S01]  /*9ef0*/  LEA R6, P2, R15, R54, 0x1 ;  /* 0x000000360f067211 */ /* 0x002fe200078408ff */
[----:B------:R-:W-:Y:S01]  /*9f00*/  IMAD R13, R56, 0x4, R15 ;  /* 0x00000004380d7824 */ /* 0x000fe200078e020f */
[----:B------:R-:W-:-:S02]  /*9f10*/  ISETP.LT.AND P1, PT, R170, c[0x0][0x17c], !P0 ;  /* 0x00005f00aa007a0c */ /* 0x000fc40004721270 */
[-C--:B------:R-:W-:Y:S01]  /*9f20*/  LEA.HI.X.SX32 R7, R15, R55.reuse, 0x1, P2 ;  /* 0x000000370f077211 */ /* 0x080fe200010f0eff */
[----:B------:R-:W-:Y:S01]  /*9f30*/  IMAD R15, R56, 0x4, R13 ;  /* 0x00000004380f7824 */ /* 0x000fe200078e020d */
[----:B------:R-:W-:Y:S02]  /*9f40*/  ISETP.LT.AND P3, PT, R167, c[0x0][0x17c], !P0 ;  /* 0x00005f00a7007a0c */ /* 0x000fe40004761270 */
[CC--:B0-----:R-:W-:Y:S01]  /*9f50*/  LEA R8, P6, R13.reuse, R54.reuse, 0x1 ;  /* 0x000000360d087211 */ /* 0x0c1fe200078c08ff */
[----:B------:R0:W-:Y:S01]  /*9f60*/  @P5 STG.E.U16 [R10.64], R26 ;  /* 0x0000001a0a005986 */ /* 0x0001e2000c101506 */
[----:B------:R-:W-:Y:S02]  /*9f70*/  ISETP.LT.AND P4, PT, R168, c[0x0][0x17c], !P0 ;  /* 0x00005f00a8007a0c */ /* 0x000fe40004781270 */
[----:B------:R-:W-:Y:S02]  /*9f80*/  LEA.HI.X.SX32 R9, R13, R55, 0x1, P6 ;  /* 0x000000370d097211 */ /* 0x000fe400030f0eff */
[----:B--2---:R-:W-:Y:S01]  /*9f90*/  LEA R4, P6, R15, R54, 0x1 ;  /* 0x000000360f047211 */ /* 0x004fe200078c08ff */
[----:B0-----:R-:W-:-:S03]  /*9fa0*/  IMAD R11, R56, 0x4, R15 ;  /* 0x00000004380b7824 */ /* 0x001fc600078e020f */
[-C--:B------:R-:W-:Y:S01]  /*9fb0*/  LEA.HI.X.SX32 R5, R15, R55.reuse, 0x1, P6 ;  /* 0x000000370f057211 */ /* 0x080fe200030f0eff */
[----:B------:R-:W-:Y:S01]  /*9fc0*/  IMAD R13, R56, 0x4, R11 ;  /* 0x00000004380d7824 */ /* 0x000fe200078e020b */
[CC--:B------:R-:W-:Y:S01]  /*9fd0*/  LEA R10, P6, R11.reuse, R54.reuse, 0x1 ;  /* 0x000000360b0a7211 */ /* 0x0c0fe200078c08ff */
        /* <DEDUP_REMOVED lines=9> */
[-C--:B------:R-:W-:Y:S02]  /*a070*/  LEA.HI.X.SX32 R7, R13, R55.reuse, 0x1, P6 ;  /* 0x000000370d077211 */ /* 0x080fe400030f0eff */
[----:B------:R-:W-:Y:S01]  /*a080*/  ISETP.LT.AND P1, PT, R165, c[0x0][0x17c], !P0 ;  /* 0x00005f00a5007a0c */ /* 0x000fe20004721270 */
[----:B--2---:R-:W-:Y:S01]  /*a090*/  IMAD R5, R56, 0x4, R9 ;  /* 0x0000000438057824 */ /* 0x004fe200078e0209 */
[C---:B------:R-:W-:Y:S02]  /*a0a0*/  LEA R8, P6, R9.reuse, R54, 0x1 ;  /* 0x0000003609087211 */ /* 0x040fe400078c08ff */
[----:B------:R-:W-:Y:S01]  /*a0b0*/  PRMT R22, R22, 0x7632, R22 ;  /* 0x0000763216167816 */ /* 0x000fe20000000016 */
[----:B------:R-:W-:Y:S01]  /*a0c0*/  IMAD R13, R56, 0x4, R5 ;  /* 0x00000004380d7824 */ /* 0x000fe200078e0205 */
[----:B------:R-:W-:Y:S02]  /*a0d0*/  PRMT R46, R46, 0x7632, R46 ;  /* 0x000076322e2e7816 */ /* 0x000fe4000000002e */
[----:B------:R-:W-:-:S02]  /*a0e0*/  LEA.HI.X.SX32 R9, R9, R55, 0x1, P6 ;  /* 0x0000003709097211 */ /* 0x000fc400030f0eff */
        /* <DEDUP_REMOVED lines=10> */
[-C--:B------:R-:W-:Y:S01]  /*a190*/  LEA.HI.X.SX32 R11, R13, R55.reuse, 0x1, P6 ;  /* 0x000000370d0b7211 */ /* 0x080fe200030f0eff */
[----:B--2---:R-:W-:Y:S01]  /*a1a0*/  IMAD R9, R56, 0x4, R7 ;  /* 0x0000000438097824 */ /* 0x004fe200078e0207 */
[CC--:B------:R-:W-:Y:S02]  /*a1b0*/  LEA R6, P6, R7.reuse, R54.reuse, 0x1 ;  /* 0x0000003607067211 */ /* 0x0c0fe400078c08ff */
[----:B------:R-:W-:Y:S01]  /*a1c0*/  PRMT R38, R38, 0x7632, R38 ;  /* 0x0000763226267816 */ /* 0x000fe20000000026 */
[----:B------:R-:W-:Y:S01]  /*a1d0*/  IMAD R13, R56, 0x4, R9 ;  /* 0x00000004380d7824 */ /* 0x000fe200078e0209 */
[----:B------:R-:W-:Y:S02]  /*a1e0*/  PRMT R26, R26, 0x7632, R26 ;  /* 0x000076321a1a7816 */ /* 0x000fe4000000001a */
[----:B------:R-:W-:Y:S02]  /*a1f0*/  LEA.HI.X.SX32 R7, R7, R55, 0x1, P6 ;  /* 0x0000003707077211 */ /* 0x000fe400030f0eff */
[----:B------:R-:W-:-:S02]  /*a200*/  LEA R8, P6, R9, R54, 0x1 ;  /* 0x0000003609087211 */ /* 0x000fc400078c08ff */
[----:B------:R-:W-:Y:S01]  /*a210*/  ISETP.LT.AND P2, PT, R161, c[0x0][0x17c], !P0 ;  /* 0x00005f00a1007a0c */ /* 0x000fe20004741270 */
[----:B------:R0:W-:Y:S01]  /*a220*/  @P3 STG.E.U16 [R4.64], R38 ;  /* 0x0000002604003986 */ /* 0x0001e2000c101506 */
[----:B------:R-:W-:-:S03]  /*a230*/  LEA.HI.X.SX32 R9, R9, R55, 0x1, P6 ;  /* 0x0000003709097211 */ /* 0x000fc600030f0eff */
[----:B------:R1:W-:Y:S01]  /*a240*/  @P4 STG.E.U16 [R10.64], R26 ;  /* 0x0000001a0a004986 */ /* 0x0003e2000c101506 */
[----:B------:R-:W-:Y:S02]  /*a250*/  ISETP.LT.AND P5, PT, R158, c[0x0][0x17c], !P0 ;  /* 0x00005f009e007a0c */ /* 0x000fe400047a1270 */
        /* <DEDUP_REMOVED lines=8> */
[----:B------:R-:W-:Y:S01]  /*a2e0*/  PRMT R18, R18, 0x7632, R18 ;  /* 0x0000763212127816 */ /* 0x000fe20000000012 */
[----:B------:R-:W-:Y:S01]  /*a2f0*/  IMAD R15, R56, 0x4, R13 ;  /* 0x00000004380f7824 */ /* 0x000fe200078e020d */
[----:B------:R-:W-:Y:S02]  /*a300*/  LEA.HI.X.SX32 R11, R11, R55, 0x1, P6 ;  /* 0x000000370b0b7211 */ /* 0x000fe400030f0eff */
[----:B------:R-:W-:Y:S01]  /*a310*/  ISETP.LT.AND P3, PT, R156, c[0x0][0x17c], !P0 ;  /* 0x00005f009c007a0c */ /* 0x000fe20004761270 */
[----:B------:R1:W-:Y:S01]  /*a320*/  @P5 STG.E.U16 [R8.64], R18 ;  /* 0x0000001208005986 */ /* 0x0003e2000c101506 */
[----:B0-----:R-:W-:-:S02]  /*a330*/  LEA R6, P6, R13, R54, 0x1 ;  /* 0x000000360d067211 */ /* 0x001fc400078c08ff */
[----:B------:R-:W-:Y:S02]  /*a340*/  ISETP.LT.AND P4, PT, R155, c[0x0][0x17c], !P0 ;  /* 0x00005f009b007a0c */ /* 0x000fe40004781270 */
[-C--:B------:R-:W-:Y:S01]  /*a350*/  LEA.HI.X.SX32 R7, R13, R55.reuse, 0x1, P6 ;  /* 0x000000370d077211 */ /* 0x080fe200030f0eff */
[----:B------:R-:W-:Y:S01]  /*a360*/  IMAD R13, R56, 0x4, R15 ;  /* 0x00000004380d7824 */ /* 0x000fe200078e020f */
[C---:B-1----:R-:W-:Y:S01]  /*a370*/  LEA R8, P6, R15.reuse, R54, 0x1 ;  /* 0x000000360f087211 */ /* 0x042fe200078c08ff */
        /* <DEDUP_REMOVED lines=8> */
[----:B------:R-:W-:Y:S01]  /*a400*/  IMAD R13, R56, 0x4, R15 ;  /* 0x00000004380d7824 */ /* 0x000fe200078e020f */
[CC--:B-1----:R-:W-:Y:S01]  /*a410*/  LEA R10, P6, R15.reuse, R54.reuse, 0x1 ;  /* 0x000000360f0a7211 */ /* 0x0c2fe200078c08ff */
[----:B------:R0:W-:Y:S01]  /*a420*/  @P4 STG.E.U16 [R6.64], R47 ;  /* 0x0000002f06004986 */ /* 0x0001e2000c101506 */
[----:B------:R-:W-:Y:S02]  /*a430*/  ISETP.LT.AND P1, PT, R150, c[0x0][0x17c], !P0 ;  /* 0x00005f0096007a0c */ /* 0x000fe40004721270 */
[----:B------:R-:W-:Y:S01]  /*a440*/  LEA.HI.X.SX32 R11, R15, R55, 0x1, P6 ;  /* 0x000000370f0b7211 */ /* 0x000fe200030f0eff */
[----:B------:R-:W-:Y:S01]  /*a450*/  IMAD R15, R56, 0x4, R13 ;  /* 0x00000004380f7824 */ /* 0x000fe200078e020d */
[----:B------:R1:W-:Y:S01]  /*a460*/  @P2 STG.E.U16 [R8.64], R43 ;  /* 0x0000002b08002986 */ /* 0x0003e2000c101506 */
        /* <DEDUP_REMOVED lines=8> */
[----:B------:R-:W-:Y:S02]  /*a4f0*/  ISETP.LT.AND P4, PT, R146, c[0x0][0x17c], !P0 ;  /* 0x00005f0092007a0c */ /* 0x000fe40004781270 */
[----:B------:R-:W-:Y:S01]  /*a500*/  ISETP.LT.AND P2, PT, R145, c[0x0][0x17c], !P0 ;  /* 0x00005f0091007a0c */ /* 0x000fe20004741270 */
[----:B------:R1:W-:Y:S01]  /*a510*/  @P1 STG.E.U16 [R10.64], R27 ;  /* 0x0000001b0a001986 */ /* 0x0003e2000c101506 */
[----:B0-----:R-:W-:Y:S01]  /*a520*/  LEA R4, P6, R13, R54, 0x1 ;  /* 0x000000360d047211 */ /* 0x001fe200078c08ff */
[----:B------:R-:W-:-:S03]  /*a530*/  IMAD R17, R56, 0x4, R15 ;  /* 0x0000000438117824 */ /* 0x000fc600078e020f */
[-C--:B------:R-:W-:Y:S02]  /*a540*/  LEA.HI.X.SX32 R5, R13, R55.reuse, 0x1, P6 ;  /* 0x000000370d057211 */ /* 0x080fe400030f0eff */
[----:B------:R-:W-:Y:S02]  /*a550*/  ISETP.LT.AND P5, PT, R144, c[0x0][0x17c], !P0 ;  /* 0x00005f0090007a0c */ /* 0x000fe400047a1270 */
[-C--:B-1----:R-:W-:Y:S02]  /*a560*/  LEA R10, P6, R15, R54.reuse, 0x1 ;  /* 0x000000360f0a7211 */ /* 0x082fe400078c08ff */
[----:B------:R-:W-:Y:S02]  /*a570*/  PRMT R31, R31, 0x7632, R31 ;  /* 0x000076321f1f7816 */ /* 0x000fe4000000001f */
[----:B------:R-:W-:Y:S02]  /*a580*/  LEA.HI.X.SX32 R11, R15, R55, 0x1, P6 ;  /* 0x000000370f0b7211 */ /* 0x000fe400030f0eff */
[----:B------:R-:W-:Y:S01]  /*a590*/  LEA R12, P6, R17, R54, 0x1 ;  /* 0x00000036110c7211 */ /* 0x000fe200078c08ff */
[----:B------:R-:W-:Y:S01]  /*a5a0*/  @P3 STG.E.U16 [R6.64], R35 ;  /* 0x0000002306003986 */ /* 0x000fe2000c101506 */
[----:B------:R-:W-:-:S02]  /*a5b0*/  ISETP.LT.AND P1, PT, R143, c[0x0][0x17c], !P0 ;  /* 0x00005f008f007a0c */ /* 0x000fc40004721270 */
[----:B------:R-:W-:Y:S01]  /*a5c0*/  LEA.HI.X.SX32 R13, R17, R55, 0x1, P6 ;  /* 0x00000037110d7211 */ /* 0x000fe200030f0eff */
[----:B------:R-:W-:Y:S01]  /*a5d0*/  @P4 STG.E.U16 [R8.64], R19 ;  /* 0x0000001308004986 */ /* 0x000fe2000c101506 */
[----:B------:R-:W-:-:S03]  /*a5e0*/  IMAD R17, R56, 0x4, R17 ;  /* 0x0000000438117824 */ /* 0x000fc600078e0211 */
[----:B------:R0:W-:Y:S01]  /*a5f0*/  @P2 STG.E.U16 [R4.64], R31 ;  /* 0x0000001f04002986 */ /* 0x0001e2000c101506 */
[----:B------:R-:W-:Y:S02]  /*a600*/  ISETP.LT.AND P3, PT, R142, c[0x0][0x17c], !P0 ;  /* 0x00005f008e007a0c */ /* 0x000fe40004761270 */
[----:B------:R-:W-:Y:S02]  /*a610*/  LEA R14, P6, R17, R54, 0x1 ;  /* 0x00000036110e7211 */ /* 0x000fe400078c08ff */
[----:B0-----:R-:W-:Y:S01]  /*a620*/  PRMT R5, R23, 0x7632, R5 ;  /* 0x0000763217057816 */ /* 0x001fe20000000005 */
[----:B------:R-:W-:-:S04]  /*a630*/  IMAD R9, R56, 0x4, R17 ;  /* 0x0000000438097824 */ /* 0x000fc800078e0211 */
[----:B------:R-:W-:Y:S01]  /*a640*/  @P5 STG.E.U16 [R10.64], R5 ;  /* 0x000000050a005986 */ /* 0x000fe2000c101506 */
[----:B------:R-:W-:-:S03]  /*a650*/  PRMT R47, R47, 0x7632, R47 ;  /* 0x000076322f2f7816 */ /* 0x000fc6000000002f */
[----:B------:R-:W0:Y:S01]  /*a660*/  LDS.128 R4, [R53] ;  /* 0x0000000035047984 */ /* 0x000e220000000c00 */
[-C--:B------:R-:W-:Y:S01]  /*a670*/  LEA.HI.X.SX32 R15, R17, R55.reuse, 0x1, P6 ;  /* 0x00000037110f7211 */ /* 0x080fe200030f0eff */
[C---:B------:R-:W-:Y:S01]  /*a680*/  IMAD R21, R56.reuse, 0x4, R9 ;  /* 0x0000000438157824 */ /* 0x040fe200078e0209 */
[----:B------:R-:W-:Y:S02]  /*a690*/  PRMT R43, R43, 0x7632, R43 ;  /* 0x000076322b2b7816 */ /* 0x000fe4000000002b */
[-C--:B------:R-:W-:Y:S02]  /*a6a0*/  LEA R16, P6, R9, R54.reuse, 0x1 ;  /* 0x0000003609107211 */ /* 0x080fe400078c08ff */
[----:B------:R-:W-:Y:S01]  /*a6b0*/  ISETP.LT.AND P4, PT, R141, c[0x0][0x17c], !P0 ;  /* 0x00005f008d007a0c */ /* 0x000fe20004781270 */
[----:B------:R-:W-:Y:S01]  /*a6c0*/  @P1 STG.E.U16 [R12.64], R47 ;  /* 0x0000002f0c001986 */ /* 0x000fe2000c101506 */
[----:B------:R-:W-:Y:S01]  /*a6d0*/  LEA.HI.X.SX32 R17, R9, R55, 0x1, P6 ;  /* 0x0000003709117211 */ /* 0x000fe200030f0eff */
[----:B------:R-:W-:Y:S01]  /*a6e0*/  IMAD R25, R56, 0x4, R21 ;  /* 0x0000000438197824 */ /* 0x000fe200078e0215 */
[----:B------:R-:W-:Y:S01]  /*a6f0*/  LEA R28, P6, R21, R54, 0x1 ;  /* 0x00000036151c7211 */ /* 0x000fe200078c08ff */
[----:B------:R-:W-:Y:S04]  /*a700*/  @P3 STG.E.U16 [R14.64], R43 ;  /* 0x0000002b0e003986 */ /* 0x000fe8000c101506 */
[----:B------:R-:W1:Y:S01]  /*a710*/  LDS.128 R8, [R52] ;  /* 0x0000000034087984 */ /* 0x000e620000000c00 */
[----:B------:R-:W-:-:S03]  /*a720*/  PRMT R39, R39, 0x7632, R39 ;  /* 0x0000763227277816 */ /* 0x000fc60000000027 */
[----:B------:R-:W2:Y:S01]  /*a730*/  LDS.128 R12, [R53+0x400] ;  /* 0x00040000350c7984 */ /* 0x000ea20000000c00 */
[-C--:B------:R-:W-:Y:S02]  /*a740*/  LEA.HI.X.SX32 R29, R21, R55.reuse, 0x1, P6 ;  /* 0x00000037151d7211 */ /* 0x080fe400030f0eff */
[----:B------:R-:W-:Y:S02]  /*a750*/  LEA R30, P6, R25, R54, 0x1 ;  /* 0x00000036191e7211 */ /* 0x000fe400078c08ff */
[----:B------:R-:W-:Y:S01]  /*a760*/  ISETP.LT.AND P2, PT, R140, c[0x0][0x17c], !P0 ;  /* 0x00005f008c007a0c */ /* 0x000fe20004741270 */
[----:B------:R3:W-:Y:S01]  /*a770*/  @P4 STG.E.U16 [R16.64], R39 ;  /* 0x0000002710004986 */ /* 0x0007e2000c101506 */
[----:B------:R-:W-:Y:S02]  /*a780*/  ISETP.LT.AND P5, PT, R138, c[0x0][0x17c], !P0 ;  /* 0x00005f008a007a0c */ /* 0x000fe400047a1270 */
[----:B------:R-:W-:Y:S01]  /*a790*/  PRMT R18, R27, 0x7632, R18 ;  /* 0x000076321b127816 */ /* 0x000fe20000000012 */
[----:B------:R-:W4:Y:S01]  /*a7a0*/  LDS.128 R20, [R52+0x400] ;  /* 0x0004000034147984 */ /* 0x000f220000000c00 */
[----:B------:R-:W-:-:S02]  /*a7b0*/  LEA.HI.X.SX32 R31, R25, R55, 0x1, P6 ;  /* 0x00000037191f7211 */ /* 0x000fc400030f0eff */
[----:B------:R-:W-:Y:S01]  /*a7c0*/  ISETP.LT.AND P1, PT, R139, c[0x0][0x17c], !P0 ;  /* 0x00005f008b007a0c */ /* 0x000fe20004721270 */
[C---:B---3--:R-:W-:Y:S02]  /*a7d0*/  IMAD R17, R56.reuse, 0x4, R25 ;  /* 0x0000000438117824 */ /* 0x048fe400078e0219 */
[----:B------:R-:W3:Y:S02]  /*a7e0*/  LDS.128 R24, [R53+0x800] ;  /* 0x0008000035187984 */ /* 0x000ee40000000c00 */
[----:B------:R-:W-:Y:S01]  /*a7f0*/  IMAD R33, R56, 0x4, R17 ;  /* 0x0000000438217824 */ /* 0x000fe200078e0211 */
[----:B------:R-:W-:Y:S02]  /*a800*/  LEA R36, P6, R17, R54, 0x1 ;  /* 0x0000003611247211 */ /* 0x000fe400078c08ff */
[----:B------:R-:W-:Y:S02]  /*a810*/  ISETP.LT.AND P3, PT, R137, c[0x0][0x17c], !P0 ;  /* 0x00005f0089007a0c */ /* 0x000fe40004761270 */
[----:B------:R-:W-:Y:S01]  /*a820*/  PRMT R32, R35, 0x7632, R32 ;  /* 0x0000763223207816 */ /* 0x000fe20000000020 */
[----:B------:R-:W-:Y:S01]  /*a830*/  @P2 STG.E.U16 [R28.64], R18 ;  /* 0x000000121c002986 */ /* 0x000fe2000c101506 */
[----:B------:R-:W-:-:S02]  /*a840*/  LEA.HI.X.SX32 R37, R17, R55, 0x1, P6 ;  /* 0x0000003711257211 */ /* 0x000fc400030f0eff */
[----:B------:R-:W-:Y:S01]  /*a850*/  PRMT R39, R19, 0x7632, R39 ;  /* 0x0000763213277816 */ /* 0x000fe20000000027 */
[----:B------:R-:W-:Y:S01]  /*a860*/  IMAD R35, R56, 0x4, R33 ;  /* 0x0000000438237824 */ /* 0x000fe200078e0221 */
[----:B------:R-:W2:Y:S01]  /*a870*/  LDS.128 R16, [R52+0x800] ;  /* 0x0008000034107984 */ /* 0x000ea20000000c00 */
[----:B------:R-:W-:-:S03]  /*a880*/  LEA R38, P6, R33, R54, 0x1 ;  /* 0x0000003621267211 */ /* 0x000fc600078c08ff */
[----:B------:R-:W-:Y:S01]  /*a890*/  @P5 STG.E.U16 [R30.64], R32 ;  /* 0x000000201e005986 */ /* 0x000fe2000c101506 */
[----:B------:R-:W-:-:S03]  /*a8a0*/  ISETP.LT.AND P4, PT, R136, c[0x0][0x17c], !P0 ;  /* 0x00005f0088007a0c */ /* 0x000fc60004781270 */
[----:B------:R0:W-:Y:S01]  /*a8b0*/  @P1 STG.E.U16 [R36.64], R39 ;  /* 0x0000002724001986 */ /* 0x0001e2000c101506 */
[C---:B------:R-:W-:Y:S01]  /*a8c0*/  IMAD R43, R56.reuse, 0x4, R35 ;  /* 0x00000004382b7824 */ /* 0x040fe200078e0223 */
[----:B------:R-:W-:Y:S02]  /*a8d0*/  ISETP.LT.AND P2, PT, R135, c[0x0][0x17c], !P0 ;  /* 0x00005f0087007a0c */ /* 0x000fe40004741270 */
[----:B------:R-:W3:Y:S01]  /*a8e0*/  LDS.128 R28, [R53+0xc00] ;  /* 0x000c0000351c7984 */ /* 0x000ee20000000c00 */
[----:B------:R-:W-:Y:S01]  /*a8f0*/  IMAD R45, R56, 0x4, R43 ;  /* 0x00000004382d7824 */ /* 0x000fe200078e022b */
[----:B0-----:R-:W-:Y:S02]  /*a900*/  LEA.HI.X.SX32 R39, R33, R55, 0x1, P6 ;  /* 0x0000003721277211 */ /* 0x001fe400030f0eff */
[----:B------:R-:W-:-:S03]  /*a910*/  LEA R40, P6, R35, R54, 0x1 ;  /* 0x0000003623287211 */ /* 0x000fc600078c08ff */
[----:B------:R0:W-:Y:S01]  /*a920*/  @P3 STG.E.U16 [R38.64], R4 ;  /* 0x0000000426003986 */ /* 0x0001e2000c101506 */
[-C--:B------:R-:W-:Y:S02]  /*a930*/  LEA.HI.X.SX32 R41, R35, R55.reuse, 0x1, P6 ;  /* 0x0000003723297211 */ /* 0x080fe400030f0eff */
[CC--:B------:R-:W-:Y:S01]  /*a940*/  LEA R42, P3, R43.reuse, R54.reuse, 0x1 ;  /* 0x000000362b2a7211 */ /* 0x0c0fe200078608ff */
[----:B------:R-:W3:Y:S01]  /*a950*/  LDS.128 R32, [R52+0xc00] ;  /* 0x000c000034207984 */ /* 0x000ee20000000c00 */
[----:B------:R-:W-:Y:S01]  /*a960*/  ISETP.LT.AND P5, PT, R134, c[0x0][0x17c], !P0 ;  /* 0x00005f0086007a0c */ /* 0x000fe200047a1270 */
[C---:B------:R-:W-:Y:S01]  /*a970*/  IMAD R47, R56.reuse, 0x4, R45 ;  /* 0x00000004382f7824 */ /* 0x040fe200078e022d */
[-C--:B------:R-:W-:Y:S02]  /*a980*/  LEA.HI.X.SX32 R43, R43, R55.reuse, 0x1, P3 ;  /* 0x000000372b2b7211 */ /* 0x080fe400018f0eff */
[----:B------:R-:W-:Y:S02]  /*a990*/  LEA R36, P6, R45, R54, 0x1 ;  /* 0x000000362d247211 */ /* 0x000fe400078c08ff */
[----:B------:R-:W-:Y:S01]  /*a9a0*/  ISETP.LT.AND P1, PT, R133, c[0x0][0x17c], !P0 ;  /* 0x00005f0085007a0c */ /* 0x000fe20004721270 */
[----:B-1----:R1:W-:Y:S01]  /*a9b0*/  @P4 STG.E.U16 [R40.64], R8 ;  /* 0x0000000828004986 */ /* 0x0023e2000c101506 */
[----:B------:R-:W-:Y:S01]  /*a9c0*/  LEA.HI.X.SX32 R37, R45, R55, 0x1, P6 ;  /* 0x000000372d257211 */ /* 0x000fe200030f0eff */
[----:B------:R-:W-:-:S02]  /*a9d0*/  IMAD R45, R56, 0x4, R47 ;  /* 0x00000004382d7824 */ /* 0x000fc400078e022f */
[----:B--2---:R2:W-:Y:S01]  /*a9e0*/  @P2 STG.E.U16 [R42.64], R12 ;  /* 0x0000000c2a002986 */ /* 0x0045e2000c101506 */
[CC--:B0-----:R-:W-:Y:S02]  /*a9f0*/  LEA R38, P2, R47.reuse, R54.reuse, 0x1 ;  /* 0x000000362f267211 */ /* 0x0c1fe400078408ff */
[----:B------:R-:W-:Y:S02]  /*aa00*/  ISETP.LT.AND P3, PT, R62, c[0x0][0x17c], !P0 ;  /* 0x00005f003e007a0c */ /* 0x000fe40004761270 */
[-C--:B------:R-:W-:Y:S01]  /*aa10*/  LEA.HI.X.SX32 R39, R47, R55.reuse, 0x1, P2 ;  /* 0x000000372f277211 */ /* 0x080fe200010f0eff */
[C---:B------:R-:W-:Y:S01]  /*aa20*/  IMAD R47, R56.reuse, 0x4, R45 ;  /* 0x00000004382f7824 */ /* 0x040fe200078e022d */
[CC--:B-1----:R-:W-:Y:S01]  /*aa30*/  LEA R40, P6, R45.reuse, R54.reuse, 0x1 ;  /* 0x000000362d287211 */ /* 0x0c2fe200078c08ff */
[----:B----4-:R0:W-:Y:S03]  /*aa40*/  @P5 STG.E.U16 [R36.64], R20 ;  /* 0x0000001424005986 */ /* 0x0101e6000c101506 */
[----:B------:R-:W-:Y:S01]  /*aa50*/  LEA.HI.X.SX32 R41, R45, R55, 0x1, P6 ;  /* 0x000000372d297211 */ /* 0x000fe200030f0eff */
[----:B---3--:R1:W-:Y:S01]  /*aa60*/  @P1 STG.E.U16 [R38.64], R24 ;  /* 0x0000001826001986 */ /* 0x0083e2000c101506 */
[----:B--2---:R-:W-:Y:S01]  /*aa70*/  LEA R42, P1, R47, R54, 0x1 ;  /* 0x000000362f2a7211 */ /* 0x004fe200078208ff */
        /* <DEDUP_REMOVED lines=9> */
[----:B-1----:R-:W-:Y:S01]  /*ab10*/  LEA R38, P6, R47, R54, 0x1 ;  /* 0x000000362f267211 */ /* 0x002fe200078c08ff */
        /* <DEDUP_REMOVED lines=71> */
[C---:B-1----:R-:W-:Y:S01]  /*af90*/  LEA R40, P6, R47.reuse, R54, 0x1 ;  /* 0x000000362f287211 */ /* 0x042fe200078c08ff */
[----:B------:R0:W-:Y:S03]  /*afa0*/  @P5 STG.E.U16 [R42.64], R13 ;  /* 0x0000000d2a005986 */ /* 0x0001e6000c101506 */
[----:B------:R-:W-:Y:S01]  /*afb0*/  LEA.HI.X.SX32 R41, R47, R55, 0x1, P6 ;  /* 0x000000372f297211 */ /* 0x000fe200030f0eff */
[----:B------:R-:W-:Y:S01]  /*afc0*/  IMAD R47, R56, 0x4, R45 ;  /* 0x00000004382f7824 */ /* 0x000fe200078e022d */
[----:B------:R-:W-:Y:S01]  /*afd0*/  ISETP.LT.AND P4, PT, R128, c[0x0][0x17c], !P0 ;  /* 0x00005f0080007a0c */ /* 0x000fe20004781270 */
[----:B------:R1:W-:Y:S01]  /*afe0*/  @P3 STG.E.U16 [R36.64], R21 ;  /* 0x0000001524003986 */ /* 0x0003e2000c101506 */
[----:B------:R-:W-:-:S02]  /*aff0*/  ISETP.LT.AND P2, PT, R123, c[0x0][0x17c], !P0 ;  /* 0x00005f007b007a0c */ /* 0x000fc40004741270 */
[CC--:B0-----:R-:W-:Y:S02]  /*b000*/  LEA R42, P6, R45.reuse, R54.reuse, 0x1 ;  /* 0x000000362d2a7211 */ /* 0x0c1fe400078c08ff */
[----:B------:R-:W-:Y:S02]  /*b010*/  ISETP.LT.AND P5, PT, R122, c[0x0][0x17c], !P0 ;  /* 0x00005f007a007a0c */ /* 0x000fe400047a1270 */
[-C--:B------:R-:W-:Y:S01]  /*b020*/  LEA.HI.X.SX32 R43, R45, R55.reuse, 0x1, P6 ;  /* 0x000000372d2b7211 */ /* 0x080fe200030f0eff */
[C---:B------:R-:W-:Y:S01]  /*b030*/  IMAD R45, R56.reuse, 0x4, R47 ;  /* 0x00000004382d7824 */ /* 0x040fe200078e022f */
[C---:B-1----:R-:W-:Y:S01]  /*b040*/  LEA R36, P6, R47.reuse, R54, 0x1 ;  /* 0x000000362f247211 */ /* 0x042fe200078c08ff */
[----:B------:R0:W-:Y:S03]  /*b050*/  @P1 STG.E.U16 [R38.64], R25 ;  /* 0x0000001926001986 */ /* 0x0001e6000c101506 */
[----:B------:R-:W-:Y:S01]  /*b060*/  LEA.HI.X.SX32 R37, R47, R55, 0x1, P6 ;  /* 0x000000372f257211 */ /* 0x000fe200030f0eff */
[----:B------:R-:W-:Y:S01]  /*b070*/  IMAD R47, R56, 0x4, R45 ;  /* 0x00000004382f7824 */ /* 0x000fe200078e022d */
[----:B------:R-:W-:-:S02]  /*b080*/  PRMT R16, R9, 0x7632, R16 ;  /* 0x0000763209107816 */ /* 0x000fc40000000010 */
[----:B------:R-:W-:Y:S02]  /*b090*/  ISETP.LT.AND P3, PT, R121, c[0x0][0x17c], !P0 ;  /* 0x00005f0079007a0c */ /* 0x000fe40004761270 */
[CC--:B0-----:R-:W-:Y:S01]  /*b0a0*/  LEA R38, P6, R45.reuse, R54.reuse, 0x1 ;  /* 0x000000362d267211 */ /* 0x0c1fe200078c08ff */
[----:B------:R-:W-:Y:S01]  /*b0b0*/  IMAD R9, R56, 0x4, R47 ;  /* 0x0000000438097824 */ /* 0x000fe200078e022f */
[----:B------:R-:W-:Y:S02]  /*b0c0*/  ISETP.LT.AND P1, PT, R120, c[0x0][0x17c], !P0 ;  /* 0x00005f0078007a0c */ /* 0x000fe40004721270 */
[----:B------:R-:W-:Y:S02]  /*b0d0*/  LEA.HI.X.SX32 R39, R45, R55, 0x1, P6 ;  /* 0x000000372d277211 */ /* 0x000fe400030f0eff */
[----:B------:R-:W-:Y:S01]  /*b0e0*/  LEA R4, P6, R47, R54, 0x1 ;  /* 0x000000362f047211 */ /* 0x000fe200078c08ff */
[----:B------:R-:W-:Y:S01]  /*b0f0*/  @P4 STG.E.U16 [R40.64], R17 ;  /* 0x0000001128004986 */ /* 0x000fe2000c101506 */
[----:B------:R-:W-:-:S02]  /*b100*/  PRMT R13, R5, 0x7632, R13 ;  /* 0x00007632050d7816 */ /* 0x000fc4000000000d */
[----:B------:R-:W-:Y:S01]  /*b110*/  LEA.HI.X.SX32 R5, R47, R55, 0x1, P6 ;  /* 0x000000372f057211 */ /* 0x000fe200030f0eff */
[----:B------:R-:W-:Y:S01]  /*b120*/  @P2 STG.E.U16 [R42.64], R29 ;  /* 0x0000001d2a002986 */ /* 0x000fe2000c101506 */
[----:B------:R-:W-:-:S03]  /*b130*/  LEA R8, P6, R9, R54, 0x1 ;  /* 0x0000003609087211 */ /* 0x000fc600078c08ff */
[----:B------:R0:W-:Y:S01]  /*b140*/  @P5 STG.E.U16 [R36.64], R33 ;  /* 0x0000002124005986 */ /* 0x0001e2000c101506 */
[----:B------:R-:W-:Y:S02]  /*b150*/  ISETP.LT.AND P4, PT, R117, c[0x0][0x17c], !P0 ;  /* 0x00005f0075007a0c */ /* 0x000fe40004781270 */
[----:B------:R-:W-:Y:S01]  /*b160*/  ISETP.LT.AND P2, PT, R119, c[0x0][0x17c], !P0 ;  /* 0x00005f0077007a0c */ /* 0x000fe20004741270 */
[----:B------:R1:W-:Y:S01]  /*b170*/  @P3 STG.E.U16 [R38.64], R13 ;  /* 0x0000000d26003986 */ /* 0x0003e2000c101506 */
[----:B0-----:R-:W-:Y:S01]  /*b180*/  IMAD R37, R56, 0x4, R9 ;  /* 0x0000000438257824 */ /* 0x001fe200078e0209 */
[----:B------:R-:W-:-:S03]  /*b190*/  LEA.HI.X.SX32 R9, R9, R55, 0x1, P6 ;  /* 0x0000003709097211 */ /* 0x000fc600030f0eff */
[C---:B------:R-:W-:Y:S01]  /*b1a0*/  IMAD R41, R56.reuse, 0x4, R37 ;  /* 0x0000000438297824 */ /* 0x040fe200078e0225 */
[-C--:B------:R-:W-:Y:S01]  /*b1b0*/  LEA R12, P6, R37, R54.reuse, 0x1 ;  /* 0x00000036250c7211 */ /* 0x080fe200078c08ff */
[----:B------:R0:W-:Y:S01]  /*b1c0*/  @P1 STG.E.U16 [R4.64], R16 ;  /* 0x0000001004001986 */ /* 0x0001e2000c101506 */
[----:B------:R-:W-:Y:S02]  /*b1d0*/  PRMT R17, R13, 0x7632, R17 ;  /* 0x000076320d117816 */ /* 0x000fe40000000011 */
[----:B-1----:R-:W-:Y:S02]  /*b1e0*/  LEA.HI.X.SX32 R13, R37, R55, 0x1, P6 ;  /* 0x00000037250d7211 */ /* 0x002fe400030f0eff */
[----:B------:R-:W-:Y:S02]  /*b1f0*/  LEA R20, P6, R41, R54, 0x1 ;  /* 0x0000003629147211 */ /* 0x000fe400078c08ff */
[----:B------:R-:W-:Y:S01]  /*b200*/  ISETP.LT.AND P5, PT, R115, c[0x0][0x17c], !P0 ;  /* 0x00005f0073007a0c */ /* 0x000fe200047a1270 */
[----:B------:R1:W-:Y:S01]  /*b210*/  @P4 STG.E.U16 [R8.64], R17 ;  /* 0x0000001108004986 */ /* 0x0003e2000c101506 */
[----:B0-----:R-:W-:Y:S01]  /*b220*/  IMAD R5, R56, 0x4, R41 ;  /* 0x0000000438057824 */ /* 0x001fe200078e0229 */
[----:B------:R-:W-:-:S02]  /*b230*/  PRMT R16, R21, 0x7632, R16 ;  /* 0x0000763215107816 */ /* 0x000fc40000000010 */
[-C--:B------:R-:W-:Y:S02]  /*b240*/  LEA.HI.X.SX32 R21, R41, R55.reuse, 0x1, P6 ;  /* 0x0000003729157211 */ /* 0x080fe400030f0eff */
[----:B------:R-:W-:Y:S02]  /*b250*/  ISETP.LT.AND P3, PT, R118, c[0x0][0x17c], !P0 ;  /* 0x00005f0076007a0c */ /* 0x000fe40004761270 */
[----:B------:R-:W-:Y:S01]  /*b260*/  LEA R4, P6, R5, R54, 0x1 ;  /* 0x0000003605047211 */ /* 0x000fe200078c08ff */
[----:B-1----:R-:W-:Y:S01]  /*b270*/  IMAD R9, R56, 0x4, R5 ;  /* 0x0000000438097824 */ /* 0x002fe200078e0205 */
[----:B------:R-:W-:Y:S01]  /*b280*/  ISETP.LT.AND P1, PT, R110, c[0x0][0x17c], !P0 ;  /* 0x00005f006e007a0c */ /* 0x000fe20004721270 */
[----:B------:R0:W-:Y:S01]  /*b290*/  @P2 STG.E.U16 [R12.64], R16 ;  /* 0x000000100c002986 */ /* 0x0001e2000c101506 */
[----:B------:R-:W-:Y:S02]  /*b2a0*/  PRMT R25, R25, 0x7632, R25 ;  /* 0x0000763219197816 */ /* 0x000fe40000000019 */
[----:B------:R-:W-:-:S02]  /*b2b0*/  LEA.HI.X.SX32 R5, R5, R55, 0x1, P6 ;  /* 0x0000003705057211 */ /* 0x000fc400030f0eff */
[-C--:B------:R-:W-:Y:S01]  /*b2c0*/  LEA R8, P6, R9, R54.reuse, 0x1 ;  /* 0x0000003609087211 */ /* 0x080fe200078c08ff */
[----:B------:R1:W-:Y:S01]  /*b2d0*/  @P5 STG.E.U16 [R20.64], R25 ;  /* 0x0000001914005986 */ /* 0x0003e2000c101506 */
[----:B------:R-:W-:Y:S02]  /*b2e0*/  PRMT R29, R29, 0x7632, R29 ;  /* 0x000076321d1d7816 */ /* 0x000fe4000000001d */
[----:B0-----:R-:W-:Y:S01]  /*b2f0*/  PRMT R13, R17, 0x7632, R13 ;  /* 0x00007632110d7816 */ /* 0x001fe2000000000d */
[----:B------:R-:W-:Y:S01]  /*b300*/  IMAD R17, R56, 0x4, R9 ;  /* 0x0000000438117824 */ /* 0x000fe200078e0209 */
[----:B------:R-:W-:Y:S02]  /*b310*/  LEA.HI.X.SX32 R9, R9, R55, 0x1, P6 ;  /* 0x0000003709097211 */ /* 0x000fe400030f0eff */
[----:B------:R-:W-:Y:S01]  /*b320*/  ISETP.LT.AND P4, PT, R116, c[0x0][0x17c], !P0 ;  /* 0x00005f0074007a0c */ /* 0x000fe20004781270 */
[C---:B-1----:R-:W-:Y:S01]  /*b330*/  IMAD R21, R56.reuse, 0x4, R17 ;  /* 0x0000000438157824 */ /* 0x042fe200078e0211 */
[----:B------:R-:W-:Y:S01]  /*b340*/  ISETP.LT.AND P2, PT, R113, c[0x0][0x17c], !P0 ;  /* 0x00005f0071007a0c */ /* 0x000fe20004741270 */
[----:B------:R0:W-:Y:S01]  /*b350*/  @P3 STG.E.U16 [R4.64], R13 ;  /* 0x0000000d04003986 */ /* 0x0001e2000c101506 */
[----:B------:R-:W-:Y:S01]  /*b360*/  LEA R12, P6, R17, R54, 0x1 ;  /* 0x00000036110c7211 */ /* 0x000fe200078c08ff */
[----:B------:R-:W-:-:S02]  /*b370*/  IMAD R25, R56, 0x4, R21 ;  /* 0x0000000438197824 */ /* 0x000fc400078e0215 */
[----:B------:R1:W-:Y:S01]  /*b380*/  @P1 STG.E.U16 [R8.64], R29 ;  /* 0x0000001d08001986 */ /* 0x0003e2000c101506 */
[-C--:B------:R-:W-:Y:S02]  /*b390*/  LEA R16, P1, R21, R54.reuse, 0x1 ;  /* 0x0000003615107211 */ /* 0x080fe400078208ff */
[----:B------:R-:W-:Y:S02]  /*b3a0*/  PRMT R33, R33, 0x7632, R33 ;  /* 0x0000763221217816 */ /* 0x000fe40000000021 */
[----:B------:R-:W-:Y:S02]  /*b3b0*/  ISETP.LT.AND P5, PT, R109, c[0x0][0x17c], !P0 ;  /* 0x00005f006d007a0c */ /* 0x000fe400047a1270 */
[-C--:B0-----:R-:W-:Y:S02]  /*b3c0*/  LEA.HI.X.SX32 R13, R17, R55.reuse, 0x1, P6 ;  /* 0x00000037110d7211 */ /* 0x081fe400030f0eff */
[----:B------:R-:W-:Y:S01]  /*b3d0*/  LEA.HI.X.SX32 R17, R21, R55, 0x1, P1 ;  /* 0x0000003715117211 */ /* 0x000fe200008f0eff */
[----:B------:R-:W-:Y:S01]  /*b3e0*/  IMAD R21, R56, 0x4, R25 ;  /* 0x0000000438157824 */ /* 0x000fe200078e0219 */
[----:B------:R-:W-:-:S02]  /*b3f0*/  LEA R4, P6, R25, R54, 0x1 ;  /* 0x0000003619047211 */ /* 0x000fc400078c08ff */
[----:B------:R-:W-:Y:S01]  /*b400*/  ISETP.LT.AND P3, PT, R111, c[0x0][0x17c], !P0 ;  /* 0x00005f006f007a0c */ /* 0x000fe20004761270 */
[----:B------:R0:W-:Y:S01]  /*b410*/  @P4 STG.E.U16 [R12.64], R33 ;  /* 0x000000210c004986 */ /* 0x0001e2000c101506 */
[-C--:B------:R-:W-:Y:S01]  /*b420*/  LEA.HI.X.SX32 R5, R25, R55.reuse, 0x1, P6 ;  /* 0x0000003719057211 */ /* 0x080fe200030f0eff */
[C---:B------:R-:W-:Y:S02]  /*b430*/  IMAD R25, R56.reuse, 0x4, R21 ;  /* 0x0000000438197824 */ /* 0x040fe400078e0215 */
[----:B------:R2:W-:Y:S01]  /*b440*/  @P2 STG.E.U16 [R16.64], R6 ;  /* 0x0000000610002986 */ /* 0x0005e2000c101506 */
[----:B-1----:R-:W-:Y:S02]  /*b450*/  LEA R8, P2, R21, R54, 0x1 ;  /* 0x0000003615087211 */ /* 0x002fe400078408ff */
[----:B------:R-:W-:Y:S02]  /*b460*/  ISETP.LT.AND P4, PT, R105, c[0x0][0x17c], !P0 ;  /* 0x00005f0069007a0c */ /* 0x000fe40004781270 */
[----:B------:R-:W-:Y:S01]  /*b470*/  LEA.HI.X.SX32 R9, R21, R55, 0x1, P2 ;  /* 0x0000003715097211 */ /* 0x000fe200010f0eff */
[----:B------:R-:W-:Y:S01]  /*b480*/  IMAD R21, R56, 0x4, R25 ;  /* 0x0000000438157824 */ /* 0x000fe200078e0219 */
[----:B------:R-:W-:-:S02]  /*b490*/  ISETP.LT.AND P1, PT, R108, c[0x0][0x17c], !P0 ;  /* 0x00005f006c007a0c */ /* 0x000fc40004721270 */
[CC--:B0-----:R-:W-:Y:S01]  /*b4a0*/  LEA R12, P6, R25.reuse, R54.reuse, 0x1 ;  /* 0x00000036190c7211 */ /* 0x0c1fe200078c08ff */
[----:B------:R0:W-:Y:S03]  /*b4b0*/  @P5 STG.E.U16 [R4.64], R10 ;  /* 0x0000000a04005986 */ /* 0x0001e6000c101506 */
[-C--:B------:R-:W-:Y:S01]  /*b4c0*/  LEA.HI.X.SX32 R13, R25, R55.reuse, 0x1, P6 ;  /* 0x00000037190d7211 */ /* 0x080fe200030f0eff */
[----:B------:R1:W-:Y:S01]  /*b4d0*/  @P3 STG.E.U16 [R8.64], R14 ;  /* 0x0000000e08003986 */ /* 0x0003e2000c101506 */
[-C--:B--2---:R-:W-:Y:S01]  /*b4e0*/  LEA R16, P3, R21, R54.reuse, 0x1 ;  /* 0x0000003615107211 */ /* 0x084fe200078608ff */
[C---:B------:R-:W-:Y:S01]  /*b4f0*/  IMAD R25, R56.reuse, 0x4, R21 ;  /* 0x0000000438197824 */ /* 0x040fe200078e0215 */
[----:B------:R-:W-:Y:S02]  /*b500*/  ISETP.LT.AND P2, PT, R103, c[0x0][0x17c], !P0 ;  /* 0x00005f0067007a0c */ /* 0x000fe40004741270 */
        /* <DEDUP_REMOVED lines=87> */
[-C--:B-1----:R-:W-:Y:S02]  /*ba80*/  LEA R4, P6, R25, R54.reuse, 0x1 ;  /* 0x0000003619047211 */ /* 0x082fe400078c08ff */
[----:B------:R-:W-:Y:S01]  /*ba90*/  ISETP.LT.AND P2, PT, R87, c[0x0][0x17c], !P0 ;  /* 0x00005f0057007a0c */ /* 0x000fe20004741270 */
[----:B------:R0:W-:Y:S01]  /*baa0*/  @P3 STG.E.U16 [R8.64], R15 ;  /* 0x0000000f08003986 */ /* 0x0001e2000c101506 */
[----:B------:R-:W-:Y:S02]  /*bab0*/  ISETP.LT.AND P5, PT, R86, c[0x0][0x17c], !P0 ;  /* 0x00005f0056007a0c */ /* 0x000fe400047a1270 */
[----:B------:R-:W-:Y:S02]  /*bac0*/  ISETP.LT.AND P4, PT, R85, c[0x0][0x17c], !P0 ;  /* 0x00005f0055007a0c */ /* 0x000fe40004781270 */
[----:B------:R-:W-:Y:S01]  /*bad0*/  LEA.HI.X.SX32 R5, R25, R55, 0x1, P6 ;  /* 0x0000003719057211 */ /* 0x000fe200030f0eff */
[----:B------:R-:W-:Y:S01]  /*bae0*/  IMAD R25, R56, 0x4, R21 ;  /* 0x0000000438197824 */ /* 0x000fe200078e0215 */
[----:B------:R1:W-:Y:S01]  /*baf0*/  @P1 STG.E.U16 [R12.64], R23 ;  /* 0x000000170c001986 */ /* 0x0003e2000c101506 */
[----:B0-----:R-:W-:-:S04]  /*bb00*/  LEA R8, P6, R21, R54, 0x1 ;  /* 0x0000003615087211 */ /* 0x001fc800078c08ff */
[-C--:B------:R-:W-:Y:S01]  /*bb10*/  LEA.HI.X.SX32 R9, R21, R55.reuse, 0x1, P6 ;  /* 0x0000003715097211 */ /* 0x080fe200030f0eff */
[C---:B------:R-:W-:Y:S01]  /*bb20*/  IMAD R21, R56.reuse, 0x4, R25 ;  /* 0x0000000438157824 */ /* 0x040fe200078e0219 */
[C---:B-1----:R-:W-:Y:S01]  /*bb30*/  LEA R12, P6, R25.reuse, R54, 0x1 ;  /* 0x00000036190c7211 */ /* 0x042fe200078c08ff */
[----:B------:R0:W-:Y:S03]  /*bb40*/  @P2 STG.E.U16 [R16.64], R27 ;  /* 0x0000001b10002986 */ /* 0x0001e6000c101506 */
[----:B------:R-:W-:Y:S01]  /*bb50*/  LEA.HI.X.SX32 R13, R25, R55, 0x1, P6 ;  /* 0x00000037190d7211 */ /* 0x000fe200030f0eff */
[----:B------:R-:W-:Y:S01]  /*bb60*/  IMAD R25, R56, 0x4, R21 ;  /* 0x0000000438197824 */ /* 0x000fe200078e0215 */
[----:B------:R1:W-:Y:S01]  /*bb70*/  @P5 STG.E.U16 [R4.64], R19 ;  /* 0x0000001304005986 */ /* 0x0003e2000c101506 */
[----:B------:R-:W-:-:S03]  /*bb80*/  ISETP.LT.AND P3, PT, R84, c[0x0][0x17c], !P0 ;  /* 0x00005f0054007a0c */ /* 0x000fc60004761270 */
[----:B------:R2:W-:Y:S01]  /*bb90*/  @P4 STG.E.U16 [R8.64], R31 ;  /* 0x0000001f08004986 */ /* 0x0005e2000c101506 */
[----:B------:R-:W-:Y:S01]  /*bba0*/  ISETP.LT.AND P4, PT, R3, c[0x0][0x17c], !P0 ;  /* 0x00005f0003007a0c */ /* 0x000fe20004781270 */
[C---:B------:R-:W-:Y:S01]  /*bbb0*/  IMAD R3, R56.reuse, 0x4, R25 ;  /* 0x0000000438037824 */ /* 0x040fe200078e0219 */
[-C--:B0-----:R-:W-:Y:S02]  /*bbc0*/  LEA R16, P6, R21, R54.reuse, 0x1 ;  /* 0x0000003615107211 */ /* 0x081fe400078c08ff */
[----:B------:R-:W-:Y:S02]  /*bbd0*/  ISETP.LT.AND P1, PT, R83, c[0x0][0x17c], !P0 ;  /* 0x00005f0053007a0c */ /* 0x000fe40004721270 */
[----:B------:R-:W-:Y:S01]  /*bbe0*/  LEA.HI.X.SX32 R17, R21, R55, 0x1, P6 ;  /* 0x0000003715117211 */ /* 0x000fe200030f0eff */
[C---:B------:R-:W-:Y:S01]  /*bbf0*/  IMAD R21, R56.reuse, 0x4, R3 ;  /* 0x0000000438157824 */ /* 0x040fe200078e0203 */
[----:B-1----:R-:W-:Y:S02]  /*bc00*/  LEA R4, P6, R25, R54, 0x1 ;  /* 0x0000003619047211 */ /* 0x002fe400078c08ff */
[----:B--2---:R-:W-:Y:S01]  /*bc10*/  PRMT R9, R11, 0x7632, R9 ;  /* 0x000076320b097816 */ /* 0x004fe20000000009 */
[----:B------:R-:W-:Y:S01]  /*bc20*/  IMAD R11, R56, 0x4, R21 ;  /* 0x00000004380b7824 */ /* 0x000fe200078e0215 */
[----:B------:R-:W-:-:S02]  /*bc30*/  PRMT R7, R7, 0x7632, R7 ;  /* 0x0000763207077816 */ /* 0x000fc40000000007 */
[----:B------:R-:W-:Y:S02]  /*bc40*/  ISETP.LT.AND P2, PT, R51, c[0x0][0x17c], !P0 ;  /* 0x00005f0033007a0c */ /* 0x000fe40004741270 */
[----:B------:R-:W-:Y:S01]  /*bc50*/  LEA.HI.X.SX32 R5, R25, R55, 0x1, P6 ;  /* 0x0000003719057211 */ /* 0x000fe200030f0eff */
[C---:B------:R-:W-:Y:S01]  /*bc60*/  IMAD R25, R56.reuse, 0x4, R11 ;  /* 0x0000000438197824 */ /* 0x040fe200078e020b */
[----:B------:R-:W-:Y:S04]  /*bc70*/  @P3 STG.E.U16 [R12.64], R35 ;  /* 0x000000230c003986 */ /* 0x000fe8000c101506 */
[----:B------:R0:W-:Y:S01]  /*bc80*/  @P1 STG.E.U16 [R16.64], R7 ;  /* 0x0000000710001986 */ /* 0x0001e2000c101506 */
[----:B------:R-:W-:Y:S01]  /*bc90*/  LEA R6, P1, R3, R54, 0x1 ;  /* 0x0000003603067211 */ /* 0x000fe200078208ff */
[----:B------:R-:W-:-:S04]  /*bca0*/  IMAD R29, R56, 0x4, R25 ;  /* 0x00000004381d7824 */ /* 0x000fc800078e0219 */
[----:B------:R-:W-:Y:S01]  /*bcb0*/  IMAD R56, R56, 0x4, R29 ;  /* 0x0000000438387824 */ /* 0x000fe200078e021d */
[----:B------:R1:W-:Y:S01]  /*bcc0*/  @P2 STG.E.U16 [R4.64], R9 ;  /* 0x0000000904002986 */ /* 0x0003e2000c101506 */
[-C--:B0-----:R-:W-:Y:S02]  /*bcd0*/  LEA.HI.X.SX32 R7, R3, R55.reuse, 0x1, P1 ;  /* 0x0000003703077211 */ /* 0x081fe400008f0eff */
[-C--:B------:R-:W-:Y:S02]  /*bce0*/  LEA R10, P1, R11, R54.reuse, 0x1 ;  /* 0x000000360b0a7211 */ /* 0x080fe400078208ff */
[-C--:B------:R-:W-:Y:S02]  /*bcf0*/  LEA R8, P2, R21, R54.reuse, 0x1 ;  /* 0x0000003615087211 */ /* 0x080fe400078408ff */
[----:B------:R-:W-:Y:S02]  /*bd00*/  LEA.HI.X.SX32 R11, R11, R55, 0x1, P1 ;  /* 0x000000370b0b7211 */ /* 0x000fe400008f0eff */
[----:B------:R-:W-:-:S02]  /*bd10*/  LEA R16, P1, R56, R54, 0x1 ;  /* 0x0000003638107211 */ /* 0x000fc400078208ff */
[----:B------:R-:W-:Y:S02]  /*bd20*/  ISETP.LT.AND P5, PT, R48, c[0x0][0x17c], !P0 ;  /* 0x00005f0030007a0c */ /* 0x000fe400047a1270 */
[----:B------:R-:W-:Y:S02]  /*bd30*/  ISETP.LT.AND P3, PT, R49, c[0x0][0x17c], !P0 ;  /* 0x00005f0031007a0c */ /* 0x000fe40004761270 */
[-C--:B-1----:R-:W-:Y:S02]  /*bd40*/  LEA.HI.X.SX32 R9, R21, R55.reuse, 0x1, P2 ;  /* 0x0000003715097211 */ /* 0x082fe400010f0eff */
[----:B------:R-:W-:Y:S02]  /*bd50*/  LEA R12, P6, R25, R54, 0x1 ;  /* 0x00000036190c7211 */ /* 0x000fe400078c08ff */
[----:B------:R-:W-:Y:S02]  /*bd60*/  ISETP.LT.AND P2, PT, R2, c[0x0][0x17c], !P0 ;  /* 0x00005f0002007a0c */ /* 0x000fe40004741270 */
[----:B------:R-:W-:-:S02]  /*bd70*/  LEA.HI.X.SX32 R17, R56, R55, 0x1, P1 ;  /* 0x0000003738117211 */ /* 0x000fc400008f0eff */
[----:B------:R-:W-:Y:S02]  /*bd80*/  ISETP.LT.AND P1, PT, R50, c[0x0][0x17c], !P0 ;  /* 0x00005f0032007a0c */ /* 0x000fe40004721270 */
[----:B------:R-:W-:Y:S02]  /*bd90*/  ISETP.LT.AND P0, PT, R0, c[0x0][0x17c], !P0 ;  /* 0x00005f0000007a0c */ /* 0x000fe40004701270 */
[----:B------:R-:W-:Y:S02]  /*bda0*/  LEA.HI.X.SX32 R13, R25, R55, 0x1, P6 ;  /* 0x00000037190d7211 */ /* 0x000fe400030f0eff */
[----:B------:R-:W-:Y:S02]  /*bdb0*/  LEA R54, P6, R29, R54, 0x1 ;  /* 0x000000361d367211 */ /* 0x000fe400078c08ff */
[----:B------:R-:W-:Y:S02]  /*bdc0*/  PRMT R3, R15, 0x7632, R3 ;  /* 0x000076320f037816 */ /* 0x000fe40000000003 */
[----:B------:R-:W-:-:S02]  /*bdd0*/  PRMT R4, R23, 0x7632, R4 ;  /* 0x0000763217047816 */ /* 0x000fc40000000004 */
[----:B------:R-:W-:Y:S02]  /*bde0*/  PRMT R5, R27, 0x7632, R5 ;  /* 0x000076321b057816 */ /* 0x000fe40000000005 */
[----:B------:R-:W-:Y:S01]  /*bdf0*/  PRMT R19, R19, 0x7632, R19 ;  /* 0x0000763213137816 */ /* 0x000fe20000000013 */
[----:B------:R0:W-:Y:S01]  /*be00*/  @P5 STG.E.U16 [R6.64], R3 ;  /* 0x0000000306005986 */ /* 0x0001e2000c101506 */
[----:B------:R-:W-:Y:S02]  /*be10*/  LEA.HI.X.SX32 R55, R29, R55, 0x1, P6 ;  /* 0x000000371d377211 */ /* 0x000fe400030f0eff */
[----:B------:R-:W-:Y:S01]  /*be20*/  PRMT R27, R31, 0x7632, R27 ;  /* 0x000076321f1b7816 */ /* 0x000fe2000000001b */
[----:B------:R0:W-:Y:S04]  /*be30*/  @P4 STG.E.U16 [R8.64], R4 ;  /* 0x0000000408004986 */ /* 0x0001e8000c101506 */
[----:B------:R0:W-:Y:S04]  /*be40*/  @P3 STG.E.U16 [R10.64], R5 ;  /* 0x000000050a003986 */ /* 0x0001e8000c101506 */
[----:B------:R0:W-:Y:S04]  /*be50*/  @P2 STG.E.U16 [R12.64], R19 ;  /* 0x000000130c002986 */ /* 0x0001e8000c101506 */
[----:B------:R0:W-:Y:S01]  /*be60*/  @P1 STG.E.U16 [R54.64], R27 ;  /* 0x0000001b36001986 */ /* 0x0001e2000c101506 */
[----:B------:R-:W-:Y:S05]  /*be70*/  @!P0 EXIT ;  /* 0x000000000000894d */ /* 0x000fea0003800000 */
[----:B0-----:R-:W-:-:S05]  /*be80*/  PRMT R8, R35, 0x7632, R8 ;  /* 0x0000763223087816 */ /* 0x001fca0000000008 */
[----:B------:R-:W-:Y:S01]  /*be90*/  STG.E.U16 [R16.64], R8 ;  /* 0x0000000810007986 */ /* 0x000fe2000c101506 */
[----:B------:R-:W-:Y:S05]  /*bea0*/  EXIT ;  /* 0x000000000000794d */ /* 0x000fea0003800000 */
.L_x_4:
[----:B------:R-:W-:-:S00]  /*beb0*/  BRA `(.L_x_4) ;  /* 0xfffffff000007947 */ /* 0x000fc0000383ffff */
[----:B------:R-:W-:-:S00]  /*bec0*/  NOP ;  /* 0x0000000000007918 */ /* 0x000fc00000000000 */
        /* <DEDUP_REMOVED lines=11> */
.L_x_5:


//--------------------- .nv.shared.matmul_kernel  --------------------------
	.section	.nv.shared.matmul_kernel,"aw",@nobits
	.sectionflags	@""
	.align	16
